	.target	sm_90a

	.elftype	@"ET_EXEC"


//--------------------- .note.nv.tkinfo           --------------------------
	.section	.note.nv.tkinfo,"",@"SHT_NOTE"
	.sectionflags	@"SHF_NOTE_NV_TKINFO"
	.tkinfo
        /*0018*/ 	.word	0x00000002
        /*0030*/ 	.string	""
        /*0030*/ 	.string	"ptxas"
        /*0030*/ 	.string	"Cuda compilation tools, release 13.0, V13.0.88"
        /*0030*/ 	.string	"Build cuda_13.0.r13.0/compiler.36424714_0"
        /*0030*/ 	.string	"-arch sm_90a -m 64 "



//--------------------- .note.nv.cuinfo           --------------------------
	.section	.note.nv.cuinfo,"",@"SHT_NOTE"
	.sectionflags	@"SHF_NOTE_NV_CUINFO"
        /*0018*/ 	.short	0x0002
        /*001a*/ 	.short	0x005a
        /*001c*/ 	.short	0x0082
	.zero		2


//--------------------- .nv.info                  --------------------------
	.section	.nv.info,"",@"SHT_CUDA_INFO"
	.align	4


	//----- nvinfo : EIATTR_REGCOUNT
	.align		4
        /*0000*/ 	.byte	0x04, 0x2f
        /*0002*/ 	.short	(.L_15 - .L_14)
	.align		4
.L_14:
        /*0004*/ 	.word	index@(_ZN7cutlass13device_kernelINS_4gemm6kernel13GemmUniversalIN4cute5tupleIJiiiiEEENS1_10collective13CollectiveMmaINS1_34MainloopSm90TmaGmmaWarpSpecializedILi5ENS5_IJNS4_1CILi1EEESB_SB_EEENS1_35KernelTmaWarpSpecializedCooperativeEEENS5_IJNSA_ILi256EEENSA_ILi64EEENSA_ILi32EEEEEEaNS5_IJlSB_lEEEaSJ_NS4_8TiledMMAINS4_8MMA_AtomIJNS4_4SM904GMMA26MMA_64x64x32_S32S8S8_SS_TNEEEENS4_6LayoutINS5_IJNSA_ILi2EEESB_SB_EEENS5_IJSB_NSA_ILi0EEEST_EEEEENS5_IJNS4_10UnderscoreESW_SW_EEEEENS4_13SM90_TMA_LOADENS4_14ComposedLayoutINS4_7SwizzleILi1ELi4ELi3EEENS4_18smem_ptr_flag_bitsILi8EEENSQ_INS5_IJNSA_ILi8EEESH_EEENS5_IJSH_SB_EEEEEEEvNS4_8identityESZ_S19_vS1A_EENS_8epilogue10collective6detail29Sm90TmaWarpSpecializedAdapterINS1D_15DefaultEpilogueIaSJ_SJ_NS1C_6thread17LinearCombinationIaLi1EiiLNS1H_9ScaleType4KindE0ELNS_15FloatRoundStyleE2EaEENS1_15EpilogueDefaultEEEEEvvEEEEvNT_6ParamsE)
        /*0008*/ 	.word	0x000000a8


	//----- nvinfo : EIATTR_FRAME_SIZE
	.align		4
.L_15:
        /*000c*/ 	.byte	0x04, 0x11
        /*000e*/ 	.short	(.L_17 - .L_16)
	.align		4
.L_16:
        /*0010*/ 	.word	index@(_ZN7cutlass13device_kernelINS_4gemm6kernel13GemmUniversalIN4cute5tupleIJiiiiEEENS1_10collective13CollectiveMmaINS1_34MainloopSm90TmaGmmaWarpSpecializedILi5ENS5_IJNS4_1CILi1EEESB_SB_EEENS1_35KernelTmaWarpSpecializedCooperativeEEENS5_IJNSA_ILi256EEENSA_ILi64EEENSA_ILi32EEEEEEaNS5_IJlSB_lEEEaSJ_NS4_8TiledMMAINS4_8MMA_AtomIJNS4_4SM904GMMA26MMA_64x64x32_S32S8S8_SS_TNEEEENS4_6LayoutINS5_IJNSA_ILi2EEESB_SB_EEENS5_IJSB_NSA_ILi0EEEST_EEEEENS5_IJNS4_10UnderscoreESW_SW_EEEEENS4_13SM90_TMA_LOADENS4_14ComposedLayoutINS4_7SwizzleILi1ELi4ELi3EEENS4_18smem_ptr_flag_bitsILi8EEENSQ_INS5_IJNSA_ILi8EEESH_EEENS5_IJSH_SB_EEEEEEEvNS4_8identityESZ_S19_vS1A_EENS_8epilogue10collective6detail29Sm90TmaWarpSpecializedAdapterINS1D_15DefaultEpilogueIaSJ_SJ_NS1C_6thread17LinearCombinationIaLi1EiiLNS1H_9ScaleType4KindE0ELNS_15FloatRoundStyleE2EaEENS1_15EpilogueDefaultEEEEEvvEEEEvNT_6ParamsE)
        /*0014*/ 	.word	0x00000000


	//----- nvinfo : EIATTR_MIN_STACK_SIZE
	.align		4
.L_17:
        /*0018*/ 	.byte	0x04, 0x12
        /*001a*/ 	.short	(.L_19 - .L_18)
	.align		4
.L_18:
        /*001c*/ 	.word	index@(_ZN7cutlass13device_kernelINS_4gemm6kernel13GemmUniversalIN4cute5tupleIJiiiiEEENS1_10collective13CollectiveMmaINS1_34MainloopSm90TmaGmmaWarpSpecializedILi5ENS5_IJNS4_1CILi1EEESB_SB_EEENS1_35KernelTmaWarpSpecializedCooperativeEEENS5_IJNSA_ILi256EEENSA_ILi64EEENSA_ILi32EEEEEEaNS5_IJlSB_lEEEaSJ_NS4_8TiledMMAINS4_8MMA_AtomIJNS4_4SM904GMMA26MMA_64x64x32_S32S8S8_SS_TNEEEENS4_6LayoutINS5_IJNSA_ILi2EEESB_SB_EEENS5_IJSB_NSA_ILi0EEEST_EEEEENS5_IJNS4_10UnderscoreESW_SW_EEEEENS4_13SM90_TMA_LOADENS4_14ComposedLayoutINS4_7SwizzleILi1ELi4ELi3EEENS4_18smem_ptr_flag_bitsILi8EEENSQ_INS5_IJNSA_ILi8EEESH_EEENS5_IJSH_SB_EEEEEEEvNS4_8identityESZ_S19_vS1A_EENS_8epilogue10collective6detail29Sm90TmaWarpSpecializedAdapterINS1D_15DefaultEpilogueIaSJ_SJ_NS1C_6thread17LinearCombinationIaLi1EiiLNS1H_9ScaleType4KindE0ELNS_15FloatRoundStyleE2EaEENS1_15EpilogueDefaultEEEEEvvEEEEvNT_6ParamsE)
        /*0020*/ 	.word	0x00000000
.L_19:


//--------------------- .nv.compat                --------------------------
	.section	.nv.compat,"",@"SHT_CUDA_COMPAT_INFO"
	.align	4
        /*0000*/ 	.byte	0x02, 0x09, 0x01, 0x00, 0x02, 0x02, 0x04, 0x00, 0x02, 0x05, 0x05, 0x00, 0x03, 0x07, 0x01, 0x01
        /*0010*/ 	.byte	0x02, 0x03, 0x01, 0x00, 0x02, 0x06, 0x01, 0x00, 0x04, 0x0b, 0x08, 0x00, 0x00, 0x00, 0x00, 0x00
        /*0020*/ 	.byte	0x00, 0x00, 0x00, 0x00


//--------------------- .nv.info._ZN7cutlass13device_kernelINS_4gemm6kernel13GemmUniversalIN4cute5tupleIJiiiiEEENS1_10collective13CollectiveMmaINS1_34MainloopSm90TmaGmmaWarpSpecializedILi5ENS5_IJNS4_1CILi1EEESB_SB_EEENS1_35KernelTmaWarpSpecializedCooperativeEEENS5_IJNSA_ILi256EEENSA_ILi64EEENSA_ILi32EEEEEEaNS5_IJlSB_lEEEaSJ_NS4_8TiledMMAINS4_8MMA_AtomIJNS4_4SM904GMMA26MMA_64x64x32_S32S8S8_SS_TNEEEENS4_6LayoutINS5_IJNSA_ILi2EEESB_SB_EEENS5_IJSB_NSA_ILi0EEEST_EEEEENS5_IJNS4_10UnderscoreESW_SW_EEEEENS4_13SM90_TMA_LOADENS4_14ComposedLayoutINS4_7SwizzleILi1ELi4ELi3EEENS4_18smem_ptr_flag_bitsILi8EEENSQ_INS5_IJNSA_ILi8EEESH_EEENS5_IJSH_SB_EEEEEEEvNS4_8identityESZ_S19_vS1A_EENS_8epilogue10collective6detail29Sm90TmaWarpSpecializedAdapterINS1D_15DefaultEpilogueIaSJ_SJ_NS1C_6thread17LinearCombinationIaLi1EiiLNS1H_9ScaleType4KindE0ELNS_15FloatRoundStyleE2EaEENS1_15EpilogueDefaultEEEEEvvEEEEvNT_6ParamsE --------------------------
	.section	.nv.info._ZN7cutlass13device_kernelINS_4gemm6kernel13GemmUniversalIN4cute5tupleIJiiiiEEENS1_10collective13CollectiveMmaINS1_34MainloopSm90TmaGmmaWarpSpecializedILi5ENS5_IJNS4_1CILi1EEESB_SB_EEENS1_35KernelTmaWarpSpecializedCooperativeEEENS5_IJNSA_ILi256EEENSA_ILi64EEENSA_ILi32EEEEEEaNS5_IJlSB_lEEEaSJ_NS4_8TiledMMAINS4_8MMA_AtomIJNS4_4SM904GMMA26MMA_64x64x32_S32S8S8_SS_TNEEEENS4_6LayoutINS5_IJNSA_ILi2EEESB_SB_EEENS5_IJSB_NSA_ILi0EEEST_EEEEENS5_IJNS4_10UnderscoreESW_SW_EEEEENS4_13SM90_TMA_LOADENS4_14ComposedLayoutINS4_7SwizzleILi1ELi4ELi3EEENS4_18smem_ptr_flag_bitsILi8EEENSQ_INS5_IJNSA_ILi8EEESH_EEENS5_IJSH_SB_EEEEEEEvNS4_8identityESZ_S19_vS1A_EENS_8epilogue10collective6detail29Sm90TmaWarpSpecializedAdapterINS1D_15DefaultEpilogueIaSJ_SJ_NS1C_6thread17LinearCombinationIaLi1EiiLNS1H_9ScaleType4KindE0ELNS_15FloatRoundStyleE2EaEENS1_15EpilogueDefaultEEEEEvvEEEEvNT_6ParamsE,"",@"SHT_CUDA_INFO"
	.sectionflags	@""
	.align	4


	//----- nvinfo : EIATTR_CUDA_API_VERSION
	.align		4
        /*0000*/ 	.byte	0x04, 0x37
        /*0002*/ 	.short	(.L_21 - .L_20)
.L_20:
        /*0004*/ 	.word	0x00000082


	//----- nvinfo : EIATTR_KPARAM_INFO
	.align		4
.L_21:
        /*0008*/ 	.byte	0x04, 0x17
        /*000a*/ 	.short	(.L_23 - .L_22)
.L_22:
        /*000c*/ 	.word	0x00000000
        /*0010*/ 	.short	0x0000
        /*0012*/ 	.short	0x0070
        /*0014*/ 	.byte	0x00, 0xf0, 0x01, 0x10


	//----- nvinfo : EIATTR_SPARSE_MMA_MASK
	.align		4
.L_23:
        /*0018*/ 	.byte	0x03, 0x50
        /*001a*/ 	.short	0x0000


	//----- nvinfo : EIATTR_MAXREG_COUNT
	.align		4
        /*001c*/ 	.byte	0x03, 0x1b
        /*001e*/ 	.short	0x00a8


	//----- nvinfo : EIATTR_NUM_BARRIERS
	.align		4
        /*0020*/ 	.byte	0x02, 0x4c
        /*0022*/ 	.byte	0x01
	.zero		1


	//----- nvinfo : EIATTR_EXTERNS
	.align		4
        /*0024*/ 	.byte	0x04, 0x0f
        /*0026*/ 	.short	(.L_25 - .L_24)


	//   ....[0]....
	.align		4
.L_24:
        /*0028*/ 	.word	index@(__assertfail)


	//----- nvinfo : EIATTR_MERCURY_ISA_VERSION
	.align		4
.L_25:
        /*002c*/ 	.byte	0x03, 0x5f
        /*002e*/ 	.short	0x0101


	//----- nvinfo : EIATTR_INT_WARP_WIDE_INSTR_OFFSETS
	.align		4
        /*0030*/ 	.byte	0x04, 0x31
        /*0032*/ 	.short	(.L_27 - .L_26)


	//   ....[0]....
.L_26:
        /*0034*/ 	.word	0x000003d0


	//   ....[1]....
        /*0038*/ 	.word	0x00000400


	//   ....[2]....
        /*003c*/ 	.word	0x000004e0


	//----- nvinfo : EIATTR_COOP_GROUP_MASK_REGIDS
	.align		4
.L_27:
        /*0040*/ 	.byte	0x04, 0x29
        /*0042*/ 	.short	(.L_29 - .L_28)


	//   ....[0]....
.L_28:
        /*0044*/ 	.word	0xffffffff


	//   ....[1]....
        /*0048*/ 	.word	0xffffffff


	//   ....[2]....
        /*004c*/ 	.word	0xffffffff


	//   ....[3]....
        /*0050*/ 	.word	0xffffffff


	//   ....[4]....
        /*0054*/ 	.word	0xffffffff


	//----- nvinfo : EIATTR_COOP_GROUP_INSTR_OFFSETS
	.align		4
.L_29:
        /*0058*/ 	.byte	0x04, 0x28
        /*005a*/ 	.short	(.L_31 - .L_30)


	//   ....[0]....
.L_30:
        /*005c*/ 	.word	0x00000060


	//   ....[1]....
        /*0060*/ 	.word	0x00000070


	//   ....[2]....
        /*0064*/ 	.word	0x00000130


	//   ....[3]....
        /*0068*/ 	.word	0x000002e0


	//   ....[4]....
        /*006c*/ 	.word	0x00000f80


	//----- nvinfo : EIATTR_REG_RECONFIG
	.align		4
.L_31:
        /*0070*/ 	.byte	0x01, 0x54
	.zero		2


	//----- nvinfo : EIATTR_SYSCALL_OFFSETS
	.align		4
        /*0074*/ 	.byte	0x04, 0x46
        /*0076*/ 	.short	(.L_33 - .L_32)


	//   ....[0]....
.L_32:
        /*0078*/ 	.word	0x00001150


	//----- nvinfo : EIATTR_MBARRIER_INSTR_OFFSETS
	.align		4
.L_33:
        /*007c*/ 	.byte	0x04, 0x39
        /*007e*/ 	.short	(.L_35 - .L_34)


	//   ....[0]....
.L_34:
        /*0080*/ 	.word	0x00000230
        /*0084*/ 	.word	0x000000ff
        /*0088*/ 	.word	0x00000000
        /*008c*/ 	.short	0x0100
        /*008e*/ 	.byte	0x08
	.zero		1


	//   ....[1]....
        /*0090*/ 	.word	0x00000240
        /*0094*/ 	.word	0x000000ff
        /*0098*/ 	.word	0x00000028
        /*009c*/ 	.short	0x0100
        /*009e*/ 	.byte	0x08
	.zero		1


	//   ....[2]....
        /*00a0*/ 	.word	0x00000250
        /*00a4*/ 	.word	0x000000ff
        /*00a8*/ 	.word	0x00000008
        /*00ac*/ 	.short	0x0100
        /*00ae*/ 	.byte	0x08
	.zero		1


	//   ....[3]....
        /*00b0*/ 	.word	0x00000260
        /*00b4*/ 	.word	0x000000ff
        /*00b8*/ 	.word	0x00000030
        /*00bc*/ 	.short	0x0100
        /*00be*/ 	.byte	0x08
	.zero		1


	//   ....[4]....
        /*00c0*/ 	.word	0x00000270
        /*00c4*/ 	.word	0x000000ff
        /*00c8*/ 	.word	0x00000010
        /*00cc*/ 	.short	0x0100
        /*00ce*/ 	.byte	0x08
	.zero		1


	//   ....[5]....
        /*00d0*/ 	.word	0x00000280
        /*00d4*/ 	.word	0x000000ff
        /*00d8*/ 	.word	0x00000038
        /*00dc*/ 	.short	0x0100
        /*00de*/ 	.byte	0x08
	.zero		1


	//   ....[6]....
        /*00e0*/ 	.word	0x00000290
        /*00e4*/ 	.word	0x000000ff
        /*00e8*/ 	.word	0x00000018
        /*00ec*/ 	.short	0x0100
        /*00ee*/ 	.byte	0x08
	.zero		1


	//   ....[7]....
        /*00f0*/ 	.word	0x000002a0
        /*00f4*/ 	.word	0x000000ff
        /*00f8*/ 	.word	0x00000040
        /*00fc*/ 	.short	0x0100
        /*00fe*/ 	.byte	0x08
	.zero		1


	//   ....[8]....
        /*0100*/ 	.word	0x000002b0
        /*0104*/ 	.word	0x000000ff
        /*0108*/ 	.word	0x00000020
        /*010c*/ 	.short	0x0100
        /*010e*/ 	.byte	0x08
	.zero		1


	//   ....[9]....
        /*0110*/ 	.word	0x000002c0
        /*0114*/ 	.word	0x000000ff
        /*0118*/ 	.word	0x00000048
        /*011c*/ 	.short	0x0100
        /*011e*/ 	.byte	0x08
	.zero		1


	//   ....[10]....
        /*0120*/ 	.word	0x00000550
        /*0124*/ 	.word	0x000000ff
        /*0128*/ 	.word	0x00000060
        /*012c*/ 	.short	0x0100
        /*012e*/ 	.byte	0x06
	.zero		1


	//   ....[11]....
        /*0130*/ 	.word	0x000005b0
        /*0134*/ 	.word	0x000000ff
        /*0138*/ 	.word	0x00000068
        /*013c*/ 	.short	0x0100
        /*013e*/ 	.byte	0x06
	.zero		1


	//   ....[12]....
        /*0140*/ 	.word	0x00001220
        /*0144*/ 	.word	0x00000003
        /*0148*/ 	.word	0x00000000
        /*014c*/ 	.short	0x010a
        /*014e*/ 	.byte	0x3f
	.zero		1


	//   ....[13]....
        /*0150*/ 	.word	0x00001260
        /*0154*/ 	.word	0x00000003
        /*0158*/ 	.word	0x00000000
        /*015c*/ 	.short	0x010a
        /*015e*/ 	.byte	0x3f
	.zero		1


	//   ....[14]....
        /*0160*/ 	.word	0x00001510
        /*0164*/ 	.word	0x00000005
        /*0168*/ 	.word	0x00000000
        /*016c*/ 	.short	0x010a
        /*016e*/ 	.byte	0x3f
	.zero		1


	//   ....[15]....
        /*0170*/ 	.word	0x00001550
        /*0174*/ 	.word	0x00000005
        /*0178*/ 	.word	0x00000000
        /*017c*/ 	.short	0x010a
        /*017e*/ 	.byte	0x3f
	.zero		1


	//   ....[16]....
        /*0180*/ 	.word	0x000016a0
        /*0184*/ 	.word	0x00000004
        /*0188*/ 	.word	0x00000000
        /*018c*/ 	.short	0x0101
        /*018e*/ 	.byte	0x3f
	.zero		1


	//   ....[17]....
        /*0190*/ 	.word	0x00001880
        /*0194*/ 	.word	0x00000000
        /*0198*/ 	.word	0x00000000
        /*019c*/ 	.short	0x0101
        /*019e*/ 	.byte	0x3f
	.zero		1


	//   ....[18]....
        /*01a0*/ 	.word	0x00005f60
        /*01a4*/ 	.word	0x0000000e
        /*01a8*/ 	.word	0x00000028
        /*01ac*/ 	.short	0x010a
        /*01ae*/ 	.byte	0x3f
	.zero		1


	//   ....[19]....
        /*01b0*/ 	.word	0x000062e0
        /*01b4*/ 	.word	0x00000006
        /*01b8*/ 	.word	0x00000068
        /*01bc*/ 	.short	0x0101
        /*01be*/ 	.byte	0x3f
	.zero		1


	//   ....[20]....
        /*01c0*/ 	.word	0x00006a10
        /*01c4*/ 	.word	0x00000007
        /*01c8*/ 	.word	0x00000000
        /*01cc*/ 	.short	0x010a
        /*01ce*/ 	.byte	0x3f
	.zero		1


	//   ....[21]....
        /*01d0*/ 	.word	0x00006a90
        /*01d4*/ 	.word	0x00000009
        /*01d8*/ 	.word	0x00000000
        /*01dc*/ 	.short	0x010a
        /*01de*/ 	.byte	0x3f
	.zero		1


	//   ....[22]....
        /*01e0*/ 	.word	0x00006b20
        /*01e4*/ 	.word	0x00000006
        /*01e8*/ 	.word	0x00000000
        /*01ec*/ 	.short	0x010a
        /*01ee*/ 	.byte	0x3f
	.zero		1


	//   ....[23]....
        /*01f0*/ 	.word	0x00006bb0
        /*01f4*/ 	.word	0x00000009
        /*01f8*/ 	.word	0x00000000
        /*01fc*/ 	.short	0x010a
        /*01fe*/ 	.byte	0x3f
	.zero		1


	//   ....[24]....
        /*0200*/ 	.word	0x00006c40
        /*0204*/ 	.word	0x00000003
        /*0208*/ 	.word	0x00000000
        /*020c*/ 	.short	0x010a
        /*020e*/ 	.byte	0x3f
	.zero		1


	//   ....[25]....
        /*0210*/ 	.word	0x00006ca0
        /*0214*/ 	.word	0x00000003
        /*0218*/ 	.word	0x00000000
        /*021c*/ 	.short	0x010a
        /*021e*/ 	.byte	0x3f
	.zero		1


	//   ....[26]....
        /*0220*/ 	.word	0x00006cf0
        /*0224*/ 	.word	0x00000005
        /*0228*/ 	.word	0x00000000
        /*022c*/ 	.short	0x010a
        /*022e*/ 	.byte	0x3f
	.zero		1


	//   ....[27]....
        /*0230*/ 	.word	0x00006dc0
        /*0234*/ 	.word	0x0000000e
        /*0238*/ 	.word	0x00000028
        /*023c*/ 	.short	0x010a
        /*023e*/ 	.byte	0x3f
	.zero		1


	//   ....[28]....
        /*0240*/ 	.word	0x00006e90
        /*0244*/ 	.word	0x00000007
        /*0248*/ 	.word	0x00000000
        /*024c*/ 	.short	0x010a
        /*024e*/ 	.byte	0x3f
	.zero		1


	//   ....[29]....
        /*0250*/ 	.word	0x00006ee0
        /*0254*/ 	.word	0x00000009
        /*0258*/ 	.word	0x00000000
        /*025c*/ 	.short	0x010a
        /*025e*/ 	.byte	0x3f
	.zero		1


	//   ....[30]....
        /*0260*/ 	.word	0x00006f30
        /*0264*/ 	.word	0x00000006
        /*0268*/ 	.word	0x00000000
        /*026c*/ 	.short	0x010a
        /*026e*/ 	.byte	0x3f
	.zero		1


	//   ....[31]....
        /*0270*/ 	.word	0x00006f80
        /*0274*/ 	.word	0x00000009
        /*0278*/ 	.word	0x00000000
        /*027c*/ 	.short	0x010a
        /*027e*/ 	.byte	0x3f
	.zero		1


	//----- nvinfo : EIATTR_NUM_MBARRIERS
	.align		4
.L_35:
        /*0280*/ 	.byte	0x03, 0x38
        /*0282*/ 	.short	0x000c


	//----- nvinfo : EIATTR_EXIT_INSTR_OFFSETS
	.align		4
        /*0284*/ 	.byte	0x04, 0x1c
        /*0286*/ 	.short	(.L_37 - .L_36)


	//   ....[0]....
.L_36:
        /*0288*/ 	.word	0x00000600


	//   ....[1]....
        /*028c*/ 	.word	0x00000ec0


	//   ....[2]....
        /*0290*/ 	.word	0x000055d0


	//   ....[3]....
        /*0294*/ 	.word	0x00005c00


	//   ....[4]....
        /*0298*/ 	.word	0x00006c90


	//----- nvinfo : EIATTR_MAX_THREADS
	.align		4
.L_37:
        /*029c*/ 	.byte	0x04, 0x05
        /*029e*/ 	.short	(.L_39 - .L_38)
.L_38:
        /*02a0*/ 	.word	0x00000180
        /*02a4*/ 	.word	0x00000001
        /*02a8*/ 	.word	0x00000001


	//----- nvinfo : EIATTR_CRS_STACK_SIZE
	.align		4
.L_39:
        /*02ac*/ 	.byte	0x04, 0x1e
        /*02ae*/ 	.short	(.L_41 - .L_40)
.L_40:
        /*02b0*/ 	.word	0x00000000


	//----- nvinfo : EIATTR_CBANK_PARAM_SIZE
	.align		4
.L_41:
        /*02b4*/ 	.byte	0x03, 0x19
        /*02b6*/ 	.short	0x0470


	//----- nvinfo : EIATTR_PARAM_CBANK
	.align		4
        /*02b8*/ 	.byte	0x04, 0x0a
        /*02ba*/ 	.short	(.L_43 - .L_42)
	.align		4
.L_42:
        /*02bc*/ 	.word	index@(.nv.constant0._ZN7cutlass13device_kernelINS_4gemm6kernel13GemmUniversalIN4cute5tupleIJiiiiEEENS1_10collective13CollectiveMmaINS1_34MainloopSm90TmaGmmaWarpSpecializedILi5ENS5_IJNS4_1CILi1EEESB_SB_EEENS1_35KernelTmaWarpSpecializedCooperativeEEENS5_IJNSA_ILi256EEENSA_ILi64EEENSA_ILi32EEEEEEaNS5_IJlSB_lEEEaSJ_NS4_8TiledMMAINS4_8MMA_AtomIJNS4_4SM904GMMA26MMA_64x64x32_S32S8S8_SS_TNEEEENS4_6LayoutINS5_IJNSA_ILi2EEESB_SB_EEENS5_IJSB_NSA_ILi0EEEST_EEEEENS5_IJNS4_10UnderscoreESW_SW_EEEEENS4_13SM90_TMA_LOADENS4_14ComposedLayoutINS4_7SwizzleILi1ELi4ELi3EEENS4_18smem_ptr_flag_bitsILi8EEENSQ_INS5_IJNSA_ILi8EEESH_EEENS5_IJSH_SB_EEEEEEEvNS4_8identityESZ_S19_vS1A_EENS_8epilogue10collective6detail29Sm90TmaWarpSpecializedAdapterINS1D_15DefaultEpilogueIaSJ_SJ_NS1C_6thread17LinearCombinationIaLi1EiiLNS1H_9ScaleType4KindE0ELNS_15FloatRoundStyleE2EaEENS1_15EpilogueDefaultEEEEEvvEEEEvNT_6ParamsE)
        /*02c0*/ 	.short	0x0210
        /*02c2*/ 	.short	0x0470


	//----- nvinfo : EIATTR_SW_WAR
	.align		4
.L_43:
        /*02c4*/ 	.byte	0x04, 0x36
        /*02c6*/ 	.short	(.L_45 - .L_44)
.L_44:
        /*02c8*/ 	.word	0x00000008
.L_45:


//--------------------- .nv.callgraph             --------------------------
	.section	.nv.callgraph,"",@"SHT_CUDA_CALLGRAPH"
	.align	4
	.sectionentsize	8
	.align		4
        /*0000*/ 	.word	0x00000000
	.align		4
        /*0004*/ 	.word	0xffffffff
	.align		4
        /*0008*/ 	.word	index@(_ZN7cutlass13device_kernelINS_4gemm6kernel13GemmUniversalIN4cute5tupleIJiiiiEEENS1_10collective13CollectiveMmaINS1_34MainloopSm90TmaGmmaWarpSpecializedILi5ENS5_IJNS4_1CILi1EEESB_SB_EEENS1_35KernelTmaWarpSpecializedCooperativeEEENS5_IJNSA_ILi256EEENSA_ILi64EEENSA_ILi32EEEEEEaNS5_IJlSB_lEEEaSJ_NS4_8TiledMMAINS4_8MMA_AtomIJNS4_4SM904GMMA26MMA_64x64x32_S32S8S8_SS_TNEEEENS4_6LayoutINS5_IJNSA_ILi2EEESB_SB_EEENS5_IJSB_NSA_ILi0EEEST_EEEEENS5_IJNS4_10UnderscoreESW_SW_EEEEENS4_13SM90_TMA_LOADENS4_14ComposedLayoutINS4_7SwizzleILi1ELi4ELi3EEENS4_18smem_ptr_flag_bitsILi8EEENSQ_INS5_IJNSA_ILi8EEESH_EEENS5_IJSH_SB_EEEEEEEvNS4_8identityESZ_S19_vS1A_EENS_8epilogue10collective6detail29Sm90TmaWarpSpecializedAdapterINS1D_15DefaultEpilogueIaSJ_SJ_NS1C_6thread17LinearCombinationIaLi1EiiLNS1H_9ScaleType4KindE0ELNS_15FloatRoundStyleE2EaEENS1_15EpilogueDefaultEEEEEvvEEEEvNT_6ParamsE)
	.align		4
        /*000c*/ 	.word	index@(__assertfail)
	.align		4
        /*0010*/ 	.word	0x00000000
	.align		4
        /*0014*/ 	.word	0xfffffffe
	.align		4
        /*0018*/ 	.word	0x00000000
	.align		4
        /*001c*/ 	.word	0xfffffffd
	.align		4
        /*0020*/ 	.word	0x00000000
	.align		4
        /*0024*/ 	.word	0xfffffffc


//--------------------- .nv.constant4             --------------------------
	.section	.nv.constant4,"a",@progbits
	.align	8
	.align		8
.nv.constant4:
        /*0000*/ 	.dword	__assertfail
	.align		8
        /*0008*/ 	.dword	__unnamed_1
	.align		8
        /*0010*/ 	.dword	_ZN40_INTERNAL_81c3296d_4_k_cu_1a6f224d_244754cuda3std3__45__cpo5beginE
	.align		8
        /*0018*/ 	.dword	_ZN40_INTERNAL_81c3296d_4_k_cu_1a6f224d_244754cuda3std3__45__cpo3endE
	.align		8
        /*0020*/ 	.dword	_ZN40_INTERNAL_81c3296d_4_k_cu_1a6f224d_244754cuda3std3__45__cpo6cbeginE
	.align		8
        /*0028*/ 	.dword	_ZN40_INTERNAL_81c3296d_4_k_cu_1a6f224d_244754cuda3std3__45__cpo4cendE
	.align		8
        /*0030*/ 	.dword	_ZN40_INTERNAL_81c3296d_4_k_cu_1a6f224d_244754cuda3std3__442_GLOBAL__N__81c3296d_4_k_cu_1a6f224d_244756ignoreE
	.align		8
        /*0038*/ 	.dword	_ZN40_INTERNAL_81c3296d_4_k_cu_1a6f224d_244754cuda3std3__419piecewise_constructE
	.align		8
        /*0040*/ 	.dword	_ZN40_INTERNAL_81c3296d_4_k_cu_1a6f224d_244754cuda3std3__48in_placeE
	.align		8
        /*0048*/ 	.dword	_ZN40_INTERNAL_81c3296d_4_k_cu_1a6f224d_244754cuda3std6ranges3__45__cpo4swapE
	.align		8
        /*0050*/ 	.dword	_ZN40_INTERNAL_81c3296d_4_k_cu_1a6f224d_244754cuda3std6ranges3__45__cpo9iter_moveE
	.align		8
        /*0058*/ 	.dword	_ZN40_INTERNAL_81c3296d_4_k_cu_1a6f224d_244754cute7productE
	.align		8
        /*0060*/ 	.dword	_ZN40_INTERNAL_81c3296d_4_k_cu_1a6f224d_244754cute1_E
	.align		8
        /*0068*/ 	.dword	$str$22
	.align		8
        /*0070*/ 	.dword	$str$23


//--------------------- .text._ZN7cutlass13device_kernelINS_4gemm6kernel13GemmUniversalIN4cute5tupleIJiiiiEEENS1_10collective13CollectiveMmaINS1_34MainloopSm90TmaGmmaWarpSpecializedILi5ENS5_IJNS4_1CILi1EEESB_SB_EEENS1_35KernelTmaWarpSpecializedCooperativeEEENS5_IJNSA_ILi256EEENSA_ILi64EEENSA_ILi32EEEEEEaNS5_IJlSB_lEEEaSJ_NS4_8TiledMMAINS4_8MMA_AtomIJNS4_4SM904GMMA26MMA_64x64x32_S32S8S8_SS_TNEEEENS4_6LayoutINS5_IJNSA_ILi2EEESB_SB_EEENS5_IJSB_NSA_ILi0EEEST_EEEEENS5_IJNS4_10UnderscoreESW_SW_EEEEENS4_13SM90_TMA_LOADENS4_14ComposedLayoutINS4_7SwizzleILi1ELi4ELi3EEENS4_18smem_ptr_flag_bitsILi8EEENSQ_INS5_IJNSA_ILi8EEESH_EEENS5_IJSH_SB_EEEEEEEvNS4_8identityESZ_S19_vS1A_EENS_8epilogue10collective6detail29Sm90TmaWarpSpecializedAdapterINS1D_15DefaultEpilogueIaSJ_SJ_NS1C_6thread17LinearCombinationIaLi1EiiLNS1H_9ScaleType4KindE0ELNS_15FloatRoundStyleE2EaEENS1_15EpilogueDefaultEEEEEvvEEEEvNT_6ParamsE --------------------------
	.section	.text._ZN7cutlass13device_kernelINS_4gemm6kernel13GemmUniversalIN4cute5tupleIJiiiiEEENS1_10collective13CollectiveMmaINS1_34MainloopSm90TmaGmmaWarpSpecializedILi5ENS5_IJNS4_1CILi1EEESB_SB_EEENS1_35KernelTmaWarpSpecializedCooperativeEEENS5_IJNSA_ILi256EEENSA_ILi64EEENSA_ILi32EEEEEEaNS5_IJlSB_lEEEaSJ_NS4_8TiledMMAINS4_8MMA_AtomIJNS4_4SM904GMMA26MMA_64x64x32_S32S8S8_SS_TNEEEENS4_6LayoutINS5_IJNSA_ILi2EEESB_SB_EEENS5_IJSB_NSA_ILi0EEEST_EEEEENS5_IJNS4_10UnderscoreESW_SW_EEEEENS4_13SM90_TMA_LOADENS4_14ComposedLayoutINS4_7SwizzleILi1ELi4ELi3EEENS4_18smem_ptr_flag_bitsILi8EEENSQ_INS5_IJNSA_ILi8EEESH_EEENS5_IJSH_SB_EEEEEEEvNS4_8identityESZ_S19_vS1A_EENS_8epilogue10collective6detail29Sm90TmaWarpSpecializedAdapterINS1D_15DefaultEpilogueIaSJ_SJ_NS1C_6thread17LinearCombinationIaLi1EiiLNS1H_9ScaleType4KindE0ELNS_15FloatRoundStyleE2EaEENS1_15EpilogueDefaultEEEEEvvEEEEvNT_6ParamsE,"ax",@progbits
	.align	128
.text._ZN7cutlass13device_kernelINS_4gemm6kernel13GemmUniversalIN4cute5tupleIJiiiiEEENS1_10collective13CollectiveMmaINS1_34MainloopSm90TmaGmmaWarpSpecializedILi5ENS5_IJNS4_1CILi1EEESB_SB_EEENS1_35KernelTmaWarpSpecializedCooperativeEEENS5_IJNSA_ILi256EEENSA_ILi64EEENSA_ILi32EEEEEEaNS5_IJlSB_lEEEaSJ_NS4_8TiledMMAINS4_8MMA_AtomIJNS4_4SM904GMMA26MMA_64x64x32_S32S8S8_SS_TNEEEENS4_6LayoutINS5_IJNSA_ILi2EEESB_SB_EEENS5_IJSB_NSA_ILi0EEEST_EEEEENS5_IJNS4_10UnderscoreESW_SW_EEEEENS4_13SM90_TMA_LOADENS4_14ComposedLayoutINS4_7SwizzleILi1ELi4ELi3EEENS4_18smem_ptr_flag_bitsILi8EEENSQ_INS5_IJNSA_ILi8EEESH_EEENS5_IJSH_SB_EEEEEEEvNS4_8identityESZ_S19_vS1A_EENS_8epilogue10collective6detail29Sm90TmaWarpSpecializedAdapterINS1D_15DefaultEpilogueIaSJ_SJ_NS1C_6thread17LinearCombinationIaLi1EiiLNS1H_9ScaleType4KindE0ELNS_15FloatRoundStyleE2EaEENS1_15EpilogueDefaultEEEEEvvEEEEvNT_6ParamsE:
        .type           _ZN7cutlass13device_kernelINS_4gemm6kernel13GemmUniversalIN4cute5tupleIJiiiiEEENS1_10collective13CollectiveMmaINS1_34MainloopSm90TmaGmmaWarpSpecializedILi5ENS5_IJNS4_1CILi1EEESB_SB_EEENS1_35KernelTmaWarpSpecializedCooperativeEEENS5_IJNSA_ILi256EEENSA_ILi64EEENSA_ILi32EEEEEEaNS5_IJlSB_lEEEaSJ_NS4_8TiledMMAINS4_8MMA_AtomIJNS4_4SM904GMMA26MMA_64x64x32_S32S8S8_SS_TNEEEENS4_6LayoutINS5_IJNSA_ILi2EEESB_SB_EEENS5_IJSB_NSA_ILi0EEEST_EEEEENS5_IJNS4_10UnderscoreESW_SW_EEEEENS4_13SM90_TMA_LOADENS4_14ComposedLayoutINS4_7SwizzleILi1ELi4ELi3EEENS4_18smem_ptr_flag_bitsILi8EEENSQ_INS5_IJNSA_ILi8EEESH_EEENS5_IJSH_SB_EEEEEEEvNS4_8identityESZ_S19_vS1A_EENS_8epilogue10collective6detail29Sm90TmaWarpSpecializedAdapterINS1D_15DefaultEpilogueIaSJ_SJ_NS1C_6thread17LinearCombinationIaLi1EiiLNS1H_9ScaleType4KindE0ELNS_15FloatRoundStyleE2EaEENS1_15EpilogueDefaultEEEEEvvEEEEvNT_6ParamsE,@function
        .size           _ZN7cutlass13device_kernelINS_4gemm6kernel13GemmUniversalIN4cute5tupleIJiiiiEEENS1_10collective13CollectiveMmaINS1_34MainloopSm90TmaGmmaWarpSpecializedILi5ENS5_IJNS4_1CILi1EEESB_SB_EEENS1_35KernelTmaWarpSpecializedCooperativeEEENS5_IJNSA_ILi256EEENSA_ILi64EEENSA_ILi32EEEEEEaNS5_IJlSB_lEEEaSJ_NS4_8TiledMMAINS4_8MMA_AtomIJNS4_4SM904GMMA26MMA_64x64x32_S32S8S8_SS_TNEEEENS4_6LayoutINS5_IJNSA_ILi2EEESB_SB_EEENS5_IJSB_NSA_ILi0EEEST_EEEEENS5_IJNS4_10UnderscoreESW_SW_EEEEENS4_13SM90_TMA_LOADENS4_14ComposedLayoutINS4_7SwizzleILi1ELi4ELi3EEENS4_18smem_ptr_flag_bitsILi8EEENSQ_INS5_IJNSA_ILi8EEESH_EEENS5_IJSH_SB_EEEEEEEvNS4_8identityESZ_S19_vS1A_EENS_8epilogue10collective6detail29Sm90TmaWarpSpecializedAdapterINS1D_15DefaultEpilogueIaSJ_SJ_NS1C_6thread17LinearCombinationIaLi1EiiLNS1H_9ScaleType4KindE0ELNS_15FloatRoundStyleE2EaEENS1_15EpilogueDefaultEEEEEvvEEEEvNT_6ParamsE,(.L_x_200 - _ZN7cutlass13device_kernelINS_4gemm6kernel13GemmUniversalIN4cute5tupleIJiiiiEEENS1_10collective13CollectiveMmaINS1_34MainloopSm90TmaGmmaWarpSpecializedILi5ENS5_IJNS4_1CILi1EEESB_SB_EEENS1_35KernelTmaWarpSpecializedCooperativeEEENS5_IJNSA_ILi256EEENSA_ILi64EEENSA_ILi32EEEEEEaNS5_IJlSB_lEEEaSJ_NS4_8TiledMMAINS4_8MMA_AtomIJNS4_4SM904GMMA26MMA_64x64x32_S32S8S8_SS_TNEEEENS4_6LayoutINS5_IJNSA_ILi2EEESB_SB_EEENS5_IJSB_NSA_ILi0EEEST_EEEEENS5_IJNS4_10UnderscoreESW_SW_EEEEENS4_13SM90_TMA_LOADENS4_14ComposedLayoutINS4_7SwizzleILi1ELi4ELi3EEENS4_18smem_ptr_flag_bitsILi8EEENSQ_INS5_IJNSA_ILi8EEESH_EEENS5_IJSH_SB_EEEEEEEvNS4_8identityESZ_S19_vS1A_EENS_8epilogue10collective6detail29Sm90TmaWarpSpecializedAdapterINS1D_15DefaultEpilogueIaSJ_SJ_NS1C_6thread17LinearCombinationIaLi1EiiLNS1H_9ScaleType4KindE0ELNS_15FloatRoundStyleE2EaEENS1_15EpilogueDefaultEEEEEvvEEEEvNT_6ParamsE)
        .other          _ZN7cutlass13device_kernelINS_4gemm6kernel13GemmUniversalIN4cute5tupleIJiiiiEEENS1_10collective13CollectiveMmaINS1_34MainloopSm90TmaGmmaWarpSpecializedILi5ENS5_IJNS4_1CILi1EEESB_SB_EEENS1_35KernelTmaWarpSpecializedCooperativeEEENS5_IJNSA_ILi256EEENSA_ILi64EEENSA_ILi32EEEEEEaNS5_IJlSB_lEEEaSJ_NS4_8TiledMMAINS4_8MMA_AtomIJNS4_4SM904GMMA26MMA_64x64x32_S32S8S8_SS_TNEEEENS4_6LayoutINS5_IJNSA_ILi2EEESB_SB_EEENS5_IJSB_NSA_ILi0EEEST_EEEEENS5_IJNS4_10UnderscoreESW_SW_EEEEENS4_13SM90_TMA_LOADENS4_14ComposedLayoutINS4_7SwizzleILi1ELi4ELi3EEENS4_18smem_ptr_flag_bitsILi8EEENSQ_INS5_IJNSA_ILi8EEESH_EEENS5_IJSH_SB_EEEEEEEvNS4_8identityESZ_S19_vS1A_EENS_8epilogue10collective6detail29Sm90TmaWarpSpecializedAdapterINS1D_15DefaultEpilogueIaSJ_SJ_NS1C_6thread17LinearCombinationIaLi1EiiLNS1H_9ScaleType4KindE0ELNS_15FloatRoundStyleE2EaEENS1_15EpilogueDefaultEEEEEvvEEEEvNT_6ParamsE,@"STO_CUDA_ENTRY STV_DEFAULT"
_ZN7cutlass13device_kernelINS_4gemm6kernel13GemmUniversalIN4cute5tupleIJiiiiEEENS1_10collective13CollectiveMmaINS1_34MainloopSm90TmaGmmaWarpSpecializedILi5ENS5_IJNS4_1CILi1EEESB_SB_EEENS1_35KernelTmaWarpSpecializedCooperativeEEENS5_IJNSA_ILi256EEENSA_ILi64EEENSA_ILi32EEEEEEaNS5_IJlSB_lEEEaSJ_NS4_8TiledMMAINS4_8MMA_AtomIJNS4_4SM904GMMA26MMA_64x64x32_S32S8S8_SS_TNEEEENS4_6LayoutINS5_IJNSA_ILi2EEESB_SB_EEENS5_IJSB_NSA_ILi0EEEST_EEEEENS5_IJNS4_10UnderscoreESW_SW_EEEEENS4_13SM90_TMA_LOADENS4_14ComposedLayoutINS4_7SwizzleILi1ELi4ELi3EEENS4_18smem_ptr_flag_bitsILi8EEENSQ_INS5_IJNSA_ILi8EEESH_EEENS5_IJSH_SB_EEEEEEEvNS4_8identityESZ_S19_vS1A_EENS_8epilogue10collective6detail29Sm90TmaWarpSpecializedAdapterINS1D_15DefaultEpilogueIaSJ_SJ_NS1C_6thread17LinearCombinationIaLi1EiiLNS1H_9ScaleType4KindE0ELNS_15FloatRoundStyleE2EaEENS1_15EpilogueDefaultEEEEEvvEEEEvNT_6ParamsE:
[----:B------:R-:W0:Y:S01]  /*0000*/  LDC R1, c[0x0][0x28] ;  /* 0x00000a00ff017b82 */ /* 0x000e220000000800 */
[----:B------:R-:W1:Y:S01]  /*0010*/  S2R R18, SR_TID.X ;  /* 0x0000000000127919 */ /* 0x000e620000002100 */
[----:B------:R-:W-:Y:S01]  /*0020*/  ELECT P0, URZ, PT ;  /* 0x00000000003f782f */ /* 0x000fe20003800000 */
[----:B------:R-:W-:Y:S01]  /*0030*/  BSSY B0, `(.L_x_0) ;  /* 0x000000f000007945 */ /* 0x000fe20003800000 */
[--C-:B-1----:R-:W-:Y:S02]  /*0040*/  SHF.R.U32.HI R0, RZ, 0x5, R18.reuse ;  /* 0x00000005ff007819 */ /* 0x102fe40000011612 */
[----:B------:R-:W-:-:S03]  /*0050*/  SHF.R.U32.HI R2, RZ, 0x7, R18 ;  /* 0x00000007ff027819 */ /* 0x000fc60000011612 */
[----:B------:R-:W1:Y:S04]  /*0060*/  SHFL.IDX PT, R5, R0, RZ, 0x1f ;  /* 0x00001fff00057589 */ /* 0x000e6800000e0000 */
[----:B------:R2:W3:Y:S01]  /*0070*/  SHFL.IDX PT, R8, R2, RZ, 0x1f ;  /* 0x00001fff02087589 */ /* 0x0004e200000e0000 */
[----:B-1----:R-:W-:-:S13]  /*0080*/  ISETP.NE.OR P0, PT, R5, RZ, !P0 ;  /* 0x000000ff0500720c */ /* 0x002fda0004705670 */
[----:B0-23--:R-:W-:Y:S05]  /*0090*/  @P0 BRA `(.L_x_1) ;  /* 0x0000000000200947 */ /* 0x00dfea0003800000 */
[----:B------:R-:W-:Y:S02]  /*00a0*/  ULDC.64 UR4, c[0x0][0x198] ;  /* 0x0000660000047ab9 */ /* 0x000fe40000000a00 */
[----:B------:R-:W-:Y:S02]  /*00b0*/  UIADD3 UR6, UP0, UR4, 0xf0, URZ ;  /* 0x000000f004067890 */ /* 0x000fe4000ff1e03f */
[----:B------:R-:W-:Y:S02]  /*00c0*/  UIADD3 UR4, UP1, UR4, 0x1f0, URZ ;  /* 0x000001f004047890 */ /* 0x000fe4000ff3e03f */
[----:B------:R-:W-:Y:S02]  /*00d0*/  UIADD3.X UR7, URZ, UR5, URZ, UP0, !UPT ;  /* 0x000000053f077290 */ /* 0x000fe400087fe43f */
[----:B------:R-:W-:-:S07]  /*00e0*/  UIADD3.X UR5, URZ, UR5, URZ, UP1, !UPT ;  /* 0x000000053f057290 */ /* 0x000fce0008ffe43f */
[----:B------:R0:W-:Y:S02]  /*00f0*/  UTMACCTL.PF [UR6] ;  /* 0x00000000060079b9 */ /* 0x0001e40008040000 */
[----:B------:R0:W-:Y:S02]  /*0100*/  UTMACCTL.PF [UR4] ;  /* 0x00000000040079b9 */ /* 0x0001e40008040000 */
[----:B0-----:R-:W-:Y:S01]  /*0110*/  NOP ;  /* 0x0000000000007918 */ /* 0x001fe20000000000 */
.L_x_1:
[----:B------:R-:W-:Y:S05]  /*0120*/  BSYNC B0 ;  /* 0x0000000000007941 */ /* 0x000fea0003800000 */
.L_x_0:
[----:B------:R-:W0:Y:S02]  /*0130*/  SHFL.IDX PT, R2, R0, RZ, 0x1f ;  /* 0x00001fff00027589 */ /* 0x000e2400000e0000 */
[----:B0-----:R-:W-:-:S13]  /*0140*/  ISETP.NE.AND P0, PT, R2, RZ, PT ;  /* 0x000000ff0200720c */ /* 0x001fda0003f05270 */
[----:B------:R-:W-:Y:S05]  /*0150*/  @P0 BRA `(.L_x_2) ;  /* 0x0000000000600947 */ /* 0x000fea0003800000 */
[----:B------:R-:W0:Y:S01]  /*0160*/  S2UR UR8, SR_CgaCtaId ;  /* 0x00000000000879c3 */ /* 0x000e220000008800 */
[----:B------:R-:W-:Y:S01]  /*0170*/  UMOV UR4, 0x400 ;  /* 0x0000040000047882 */ /* 0x000fe20000000000 */
[----:B------:R-:W-:Y:S01]  /*0180*/  UMOV UR5, 0x1 ;  /* 0x0000000100057882 */ /* 0x000fe20000000000 */
[----:B------:R-:W-:Y:S01]  /*0190*/  UMOV UR6, 0x100 ;  /* 0x0000010000067882 */ /* 0x000fe20000000000 */
[----:B------:R-:W-:Y:S01]  /*01a0*/  ELECT P0, URZ, PT ;  /* 0x00000000003f782f */ /* 0x000fe20003800000 */
[----:B------:R-:W-:-:S04]  /*01b0*/  UIADD3 UR6, -UR6, 0x100000, URZ ;  /* 0x0010000006067890 */ /* 0x000fc8000fffe13f */
[----:B------:R-:W-:Y:S02]  /*01c0*/  USHF.L.U32 UR7, UR6, 0xb, URZ ;  /* 0x0000000b06077899 */ /* 0x000fe4000800063f */
[----:B------:R-:W-:Y:S02]  /*01d0*/  USHF.L.U32 UR6, UR6, 0x1, URZ ;  /* 0x0000000106067899 */ /* 0x000fe4000800063f */
[----:B0-----:R-:W-:Y:S02]  /*01e0*/  ULEA UR8, UR8, UR4, 0x18 ;  /* 0x0000000408087291 */ /* 0x001fe4000f8ec03f */
[----:B------:R-:W-:-:S04]  /*01f0*/  UIADD3 UR4, -UR5, 0x100000, URZ ;  /* 0x0010000005047890 */ /* 0x000fc8000fffe13f */
[----:B------:R-:W-:Y:S02]  /*0200*/  USHF.L.U32 UR5, UR4, 0xb, URZ ;  /* 0x0000000b04057899 */ /* 0x000fe4000800063f */
[----:B------:R-:W-:Y:S01]  /*0210*/  USHF.L.U32 UR4, UR4, 0x1, URZ ;  /* 0x0000000104047899 */ /* 0x000fe2000800063f */
[----:B------:R-:W0:Y:S11]  /*0220*/  FENCE.VIEW.ASYNC.S ;  /* 0x00000000000073c6 */ /* 0x000e360000000000 */
[----:B0-----:R0:W1:Y:S01]  /*0230*/  SYNCS.EXCH.64 URZ, [UR8], UR4 ;  /* 0x00000004083f75b2 */ /* 0x0010620008000100 */
[----:B------:R0:W2:Y:S01]  /*0240*/  SYNCS.EXCH.64 URZ, [UR8+0x28], UR6 ;  /* 0x00002806083f75b2 */ /* 0x0000a20008000100 */
[----:B------:R0:W3:Y:S01]  /*0250*/  SYNCS.EXCH.64 URZ, [UR8+0x8], UR4 ;  /* 0x00000804083f75b2 */ /* 0x0000e20008000100 */
[----:B------:R0:W4:Y:S01]  /*0260*/  SYNCS.EXCH.64 URZ, [UR8+0x30], UR6 ;  /* 0x00003006083f75b2 */ /* 0x0001220008000100 */
[----:B------:R0:W0:Y:S01]  /*0270*/  SYNCS.EXCH.64 URZ, [UR8+0x10], UR4 ;  /* 0x00001004083f75b2 */ /* 0x0000220008000100 */
[----:B------:R0:W0:Y:S01]  /*0280*/  SYNCS.EXCH.64 URZ, [UR8+0x38], UR6 ;  /* 0x00003806083f75b2 */ /* 0x0000220008000100 */
[----:B------:R0:W0:Y:S01]  /*0290*/  SYNCS.EXCH.64 URZ, [UR8+0x18], UR4 ;  /* 0x00001804083f75b2 */ /* 0x0000220008000100 */
[----:B------:R0:W0:Y:S01]  /*02a0*/  SYNCS.EXCH.64 URZ, [UR8+0x40], UR6 ;  /* 0x00004006083f75b2 */ /* 0x0000220008000100 */
[----:B------:R0:W0:Y:S01]  /*02b0*/  SYNCS.EXCH.64 URZ, [UR8+0x20], UR4 ;  /* 0x00002004083f75b2 */ /* 0x0000220008000100 */
[----:B------:R0:W0:Y:S01]  /*02c0*/  SYNCS.EXCH.64 URZ, [UR8+0x48], UR6 ;  /* 0x00004806083f75b2 */ /* 0x0000220008000100 */
[----:B------:R-:W-:Y:S01]  /*02d0*/  NOP ;  /* 0x0000000000007918 */ /* 0x000fe20000000000 */
.L_x_2:
[----:B------:R-:W5:Y:S01]  /*02e0*/  SHFL.IDX PT, R0, R0, RZ, 0x1f ;  /* 0x00001fff00007589 */ /* 0x000f6200000e0000 */
[----:B------:R-:W-:Y:S01]  /*02f0*/  ELECT P0, URZ, PT ;  /* 0x00000000003f782f */ /* 0x000fe20003800000 */
[----:B------:R-:W1:Y:S01]  /*0300*/  LDC R2, c[0x0][0x65c] ;  /* 0x00019700ff027b82 */ /* 0x000e620000000800 */
[----:B------:R-:W-:Y:S01]  /*0310*/  SHF.R.S32.HI R6, RZ, 0x1f, R5 ;  /* 0x0000001fff067819 */ /* 0x000fe20000011405 */
[----:B------:R-:W2:Y:S01]  /*0320*/  S2R R3, SR_CTAID.Y ;  /* 0x0000000000037919 */ /* 0x000ea20000002600 */
[----:B0-----:R-:W-:Y:S01]  /*0330*/  UMOV UR4, 0x20 ;  /* 0x0000002000047882 */ /* 0x001fe20000000000 */
[----:B------:R-:W-:Y:S01]  /*0340*/  ISETP.NE.AND P2, PT, R8, RZ, PT ;  /* 0x000000ff0800720c */ /* 0x000fe20003f45270 */
[----:B------:R-:W-:Y:S01]  /*0350*/  NOP ;  /* 0x0000000000007918 */ /* 0x000fe20000000000 */
[----:B------:R-:W0:Y:S01]  /*0360*/  S2R R4, SR_CTAID.X ;  /* 0x0000000000047919 */ /* 0x000e220000002500 */
[----:B------:R-:W-:Y:S01]  /*0370*/  LEA.HI R6, R6, R5, RZ, 0x2 ;  /* 0x0000000506067211 */ /* 0x000fe200078f10ff */
[----:B------:R-:W-:Y:S01]  /*0380*/  NOP ;  /* 0x0000000000007918 */ /* 0x000fe20000000000 */
[----:B-----5:R-:W-:-:S02]  /*0390*/  ISETP.NE.OR P0, PT, R0, RZ, !P0 ;  /* 0x000000ff0000720c */ /* 0x020fc40004705670 */
[----:B-1----:R-:W-:-:S04]  /*03a0*/  ISETP.NE.AND P3, PT, R2, 0x1, PT ;  /* 0x000000010200780c */ /* 0x002fc80003f65270 */
[----:B------:R-:W-:Y:S02]  /*03b0*/  P2R R0, PR, RZ, 0x8 ;  /* 0x00000008ff007803 */ /* 0x000fe40000000000 */
[----:B------:R-:W-:-:S05]  /*03c0*/  LOP3.LUT R0, R6, 0xfffffffc, RZ, 0xc0, !PT ;  /* 0xfffffffc06007812 */ /* 0x000fca00078ec0ff */
[----:B------:R-:W-:Y:S01]  /*03d0*/  VOTEU.ALL UP0, P0 ;  /* 0x00000000003f7886 */ /* 0x000fe20000000000 */
[----:B------:R-:W-:Y:S01]  /*03e0*/  IMAD.IADD R0, R5, 0x1, -R0 ;  /* 0x0000000105007824 */ /* 0x000fe200078e0a00 */
[----:B------:R-:W0:Y:S01]  /*03f0*/  @P3 LDC R17, c[0x0][0x10] ;  /* 0x00000400ff113b82 */ /* 0x000e220000000800 */
[----:B------:R-:W-:Y:S01]  /*0400*/  VOTEU.ALL UP1, P0 ;  /* 0x00000000003f7886 */ /* 0x000fe20000020000 */
[----:B--2---:R-:W-:Y:S01]  /*0410*/  @P3 IMAD.MOV.U32 R6, RZ, RZ, R3 ;  /* 0x000000ffff063224 */ /* 0x004fe200078e0003 */
[----:B------:R-:W-:Y:S01]  /*0420*/  @!UP0 UMOV UR6, 0x400 ;  /* 0x0000040000068882 */ /* 0x000fe20000000000 */
[----:B------:R-:W-:-:S04]  /*0430*/  @!UP0 UIADD3 UR4, -UR4, 0x100000, URZ ;  /* 0x0010000004048890 */ /* 0x000fc8000fffe13f */
[----:B------:R-:W-:Y:S02]  /*0440*/  @!UP0 USHF.L.U32 UR5, UR4, 0xb, URZ ;  /* 0x0000000b04058899 */ /* 0x000fe4000800063f */
[----:B------:R-:W-:Y:S01]  /*0450*/  @!UP0 USHF.L.U32 UR4, UR4, 0x1, URZ ;  /* 0x0000000104048899 */ /* 0x000fe2000800063f */
[----:B------:R-:W-:Y:S02]  /*0460*/  @P3 IMAD.MOV.U32 R7, RZ, RZ, RZ ;  /* 0x000000ffff073224 */ /* 0x000fe400078e00ff */
[----:B------:R-:W-:Y:S01]  /*0470*/  IMAD.MOV.U32 R5, RZ, RZ, RZ ;  /* 0x000000ffff057224 */ /* 0x000fe200078e00ff */
[----:B------:R-:W1:Y:S01]  /*0480*/  @!UP0 S2UR UR7, SR_CgaCtaId ;  /* 0x00000000000789c3 */ /* 0x000e620000008800 */
[----:B------:R-:W-:-:S07]  /*0490*/  @P3 IMAD.MOV.U32 R11, RZ, RZ, RZ ;  /* 0x000000ffff0b3224 */ /* 0x000fce00078e00ff */
[----:B------:R-:W2:Y:S01]  /*04a0*/  @!P3 LDC R9, c[0x0][0xc] ;  /* 0x00000300ff09bb82 */ /* 0x000ea20000000800 */
[----:B0-----:R-:W-:-:S04]  /*04b0*/  @P3 IMAD.WIDE.U32 R16, R4, R17, R6 ;  /* 0x0000001104103225 */ /* 0x001fc800078e0006 */
[----:B------:R-:W-:Y:S01]  /*04c0*/  @P3 IMAD.IADD R17, R17, 0x1, R11 ;  /* 0x0000000111113824 */ /* 0x000fe200078e020b */
[----:B-1----:R-:W-:Y:S01]  /*04d0*/  @!UP0 ULEA UR6, UR7, UR6, 0x18 ;  /* 0x0000000607068291 */ /* 0x002fe2000f8ec03f */
[----:B------:R-:W-:Y:S01]  /*04e0*/  VOTEU.ALL UP0, P0 ;  /* 0x00000000003f7886 */ /* 0x000fe20000000000 */
[----:B------:R-:W-:-:S04]  /*04f0*/  ISETP.NE.AND P0, PT, R0, 0x3, PT ;  /* 0x000000030000780c */ /* 0x000fc80003f05270 */
[----:B------:R-:W-:Y:S01]  /*0500*/  ISETP.EQ.OR P0, PT, R0, RZ, !P0 ;  /* 0x000000ff0000720c */ /* 0x000fe20004702670 */
[----:B--2---:R-:W-:-:S03]  /*0510*/  @!P3 IMAD.WIDE.U32 R6, R9, R3, R4 ;  /* 0x000000030906b225 */ /* 0x004fc600078e0004 */
[C---:B------:R-:W-:Y:S01]  /*0520*/  ISETP.EQ.AND P0, PT, R8.reuse, RZ, P0 ;  /* 0x000000ff0800720c */ /* 0x040fe20000702270 */
[----:B------:R-:W-:Y:S01]  /*0530*/  VIADD R8, R8, 0xffffffff ;  /* 0xffffffff08087836 */ /* 0x000fe20000000000 */
[----:B------:R-:W0:Y:S02]  /*0540*/  FENCE.VIEW.ASYNC.S ;  /* 0x00000000000073c6 */ /* 0x000e240000000000 */
[----:B0-----:R0:W3:Y:S01]  /*0550*/  @!UP0 SYNCS.EXCH.64 URZ, [UR6+0x60], UR4 ;  /* 0x00006004063f85b2 */ /* 0x0010e20008000100 */
[----:B------:R-:W-:Y:S01]  /*0560*/  @!P3 IMAD.MOV.U32 R16, RZ, RZ, R6 ;  /* 0x000000ffff10b224 */ /* 0x000fe200078e0006 */
[----:B------:R-:W-:Y:S01]  /*0570*/  SEL R19, RZ, 0x1, !P0 ;  /* 0x00000001ff137807 */ /* 0x000fe20004000000 */
[----:B------:R-:W-:Y:S01]  /*0580*/  @!P3 IMAD.MOV.U32 R17, RZ, RZ, R7 ;  /* 0x000000ffff11b224 */ /* 0x000fe200078e0007 */
[----:B------:R-:W-:-:S04]  /*0590*/  ISETP.GE.U32.AND P1, PT, R8, 0x2, PT ;  /* 0x000000020800780c */ /* 0x000fc80003f26070 */
[----:B------:R-:W-:Y:S01]  /*05a0*/  SEL R19, R19, 0x2, P1 ;  /* 0x0000000213137807 */ /* 0x000fe20000800000 */
[----:B------:R0:W3:Y:S01]  /*05b0*/  @!UP1 SYNCS.EXCH.64 URZ, [UR6+0x68], UR4 ;  /* 0x00006804063f95b2 */ /* 0x0000e20008000100 */
[----:B------:R-:W-:Y:S01]  /*05c0*/  NOP ;  /* 0x0000000000007918 */ /* 0x000fe20000000000 */
[----:B---34-:R-:W-:Y:S06]  /*05d0*/  BAR.SYNC.DEFER_BLOCKING 0x0 ;  /* 0x0000000000007b1d */ /* 0x018fec0000010000 */
[----:B------:R-:W-:Y:S05]  /*05e0*/  @!P2 BRA `(.L_x_3) ;  /* 0x0000004c00fca947 */ /* 0x000fea0003800000 */
[----:B------:R-:W-:-:S13]  /*05f0*/  ISETP.GT.U32.AND P0, PT, R8, 0x1, PT ;  /* 0x000000010800780c */ /* 0x000fda0003f04070 */
[----:B0-----:R-:W-:Y:S05]  /*0600*/  @P0 EXIT ;  /* 0x000000000000094d */ /* 0x001fea0003800000 */
[----:B------:R-:W-:Y:S01]  /*0610*/  ULDC.64 UR4, c[0x0][0x650] ;  /* 0x0001940000047ab9 */ /* 0x000fe20000000a00 */
[----:B------:R-:W-:Y:S01]  /*0620*/  PRMT R0, RZ, 0x7610, R0 ;  /* 0x00007610ff007816 */ /* 0x000fe20000000000 */
[----:B------:R-:W-:Y:S01]  /*0630*/  IMAD.MOV.U32 R90, RZ, RZ, -0x1 ;  /* 0xffffffffff5a7424 */ /* 0x000fe200078e00ff */
[----:B------:R-:W-:Y:S01]  /*0640*/  ISETP.GE.U32.AND P0, PT, R16, UR4, PT ;  /* 0x0000000410007c0c */ /* 0x000fe2000bf06070 */
[----:B------:R-:W-:Y:S02]  /*0650*/  IMAD.MOV.U32 R91, RZ, RZ, -0x1 ;  /* 0xffffffffff5b7424 */ /* 0x000fe400078e00ff */
[----:B------:R-:W-:Y:S01]  /*0660*/  IMAD.MOV.U32 R89, RZ, RZ, -0x1 ;  /* 0xffffffffff597424 */ /* 0x000fe200078e00ff */
[----:B------:R-:W-:-:S13]  /*0670*/  ISETP.GE.U32.AND.EX P0, PT, R17, UR5, PT, P0 ;  /* 0x0000000511007c0c */ /* 0x000fda000bf06100 */
[----:B------:R-:W-:Y:S05]  /*0680*/  @P0 BRA `(.L_x_4) ;  /* 0x0000000400540947 */ /* 0x000fea0003800000 */
[----:B------:R-:W0:Y:S01]  /*0690*/  LDC.64 R14, c[0x0][0x628] ;  /* 0x00018a00ff0e7b82 */ /* 0x000e220000000a00 */
[----:B------:R-:W-:Y:S02]  /*06a0*/  IMAD.MOV.U32 R6, RZ, RZ, R16 ;  /* 0x000000ffff067224 */ /* 0x000fe400078e0010 */
[----:B------:R-:W-:-:S05]  /*06b0*/  IMAD.MOV.U32 R7, RZ, RZ, R17 ;  /* 0x000000ffff077224 */ /* 0x000fca00078e0011 */
[----:B------:R-:W1:Y:S08]  /*06c0*/  LDC R0, c[0x0][0x630] ;  /* 0x00018c00ff007b82 */ /* 0x000e700000000800 */
[----:B------:R-:W2:Y:S01]  /*06d0*/  LDC.64 R20, c[0x0][0x620] ;  /* 0x00018800ff147b82 */ /* 0x000ea20000000a00 */
[----:B0-----:R-:W-:-:S04]  /*06e0*/  ISETP.NE.U32.AND P0, PT, R14, RZ, PT ;  /* 0x000000ff0e00720c */ /* 0x001fc80003f05070 */
[----:B------:R-:W-:-:S13]  /*06f0*/  ISETP.NE.AND.EX P0, PT, R15, RZ, PT, P0 ;  /* 0x000000ff0f00720c */ /* 0x000fda0003f05300 */
[----:B-12---:R-:W-:Y:S05]  /*0700*/  @!P0 BRA `(.L_x_5) ;  /* 0x0000000000288947 */ /* 0x006fea0003800000 */
[----:B------:R-:W0:Y:S02]  /*0710*/  LDC R11, c[0x0][0x634] ;  /* 0x00018d00ff0b7b82 */ /* 0x000e240000000800 */
[----:B0-----:R-:W-:-:S05]  /*0720*/  IADD3 R11, P0, R16, R11, RZ ;  /* 0x0000000b100b7210 */ /* 0x001fca0007f1e0ff */
[----:B------:R-:W-:-:S04]  /*0730*/  IMAD.X R13, RZ, RZ, R17, P0 ;  /* 0x000000ffff0d7224 */ /* 0x000fc800000e0611 */
[----:B------:R-:W-:-:S04]  /*0740*/  IMAD.WIDE.U32 R6, R13, R14, RZ ;  /* 0x0000000e0d067225 */ /* 0x000fc800078e00ff */
[----:B------:R-:W-:-:S04]  /*0750*/  IMAD.WIDE.U32 R8, P0, R11, R15, R6 ;  /* 0x0000000f0b087225 */ /* 0x000fc80007800006 */
[----:B------:R-:W-:-:S04]  /*0760*/  IMAD.WIDE.U32 R6, R11, R14, RZ ;  /* 0x0000000e0b067225 */ /* 0x000fc800078e00ff */
[----:B------:R-:W-:Y:S01]  /*0770*/  IMAD.X R11, RZ, RZ, RZ, P0 ;  /* 0x000000ffff0b7224 */ /* 0x000fe200000e06ff */
[----:B------:R-:W-:Y:S01]  /*0780*/  IADD3 RZ, P0, R7, R8, RZ ;  /* 0x0000000807ff7210 */ /* 0x000fe20007f1e0ff */
[----:B------:R-:W-:-:S04]  /*0790*/  IMAD.MOV.U32 R10, RZ, RZ, R9 ;  /* 0x000000ffff0a7224 */ /* 0x000fc800078e0009 */
[----:B------:R-:W-:-:S08]  /*07a0*/  IMAD.WIDE.U32.X R6, R13, R15, R10, P0 ;  /* 0x0000000f0d067225 */ /* 0x000fd000000e040a */
.L_x_5:
[-CC-:B------:R-:W-:Y:S01]  /*07b0*/  SHF.R.U64 R89, R6, R0.reuse, R7.reuse ;  /* 0x0000000006597219 */ /* 0x180fe20000001207 */
[----:B------:R-:W0:Y:S01]  /*07c0*/  LDC R10, c[0x0][0x618] ;  /* 0x00018600ff0a7b82 */ /* 0x000e220000000800 */
[----:B------:R-:W-:Y:S01]  /*07d0*/  SHF.R.U32.HI R5, RZ, R0, R7 ;  /* 0x00000000ff057219 */ /* 0x000fe20000011607 */
[----:B------:R-:W-:Y:S01]  /*07e0*/  ULDC UR4, c[0x0][0x150] ;  /* 0x0000540000047ab9 */ /* 0x000fe20000000800 */
[----:B------:R-:W-:Y:S02]  /*07f0*/  IADD3 R9, P0, RZ, -R89, RZ ;  /* 0x80000059ff097210 */ /* 0x000fe40007f1e0ff */
[----:B------:R-:W-:-:S03]  /*0800*/  I2FP.F32.U32 R0, R4 ;  /* 0x0000000400007245 */ /* 0x000fc60000201000 */
[----:B------:R-:W1:Y:S01]  /*0810*/  LDC.64 R26, c[0x0][0x640] ;  /* 0x00019000ff1a7b82 */ /* 0x000e620000000a00 */
[----:B------:R-:W-:Y:S02]  /*0820*/  IMAD.X R11, RZ, RZ, ~R5, P0 ;  /* 0x000000ffff0b7224 */ /* 0x000fe400000e0e05 */
[----:B------:R-:W-:Y:S01]  /*0830*/  FMUL R0, R0, UR4 ;  /* 0x0000000400007c20 */ /* 0x000fe20008400000 */
[----:B------:R-:W-:Y:S01]  /*0840*/  IMAD.WIDE.U32 R6, R9, R20, R16 ;  /* 0x0000001409067225 */ /* 0x000fe200078e0010 */
[----:B------:R-:W-:-:S03]  /*0850*/  ULDC UR4, c[0x0][0x154] ;  /* 0x0000550000047ab9 */ /* 0x000fc60000000800 */
[----:B------:R-:W-:Y:S01]  /*0860*/  IMAD R8, R11, R20, RZ ;  /* 0x000000140b087224 */ /* 0x000fe200078e02ff */
[----:B------:R-:W2:Y:S01]  /*0870*/  LDC R5, c[0x0][0x144] ;  /* 0x00005100ff057b82 */ /* 0x000ea20000000800 */
[----:B------:R-:W3:Y:S02]  /*0880*/  F2I.U32.TRUNC.NTZ R0, R0 ;  /* 0x0000000000007305 */ /* 0x000ee4000020f000 */
[----:B------:R-:W-:-:S04]  /*0890*/  IMAD R9, R9, R21, R8 ;  /* 0x0000001509097224 */ /* 0x000fc800078e0208 */
[----:B------:R-:W-:Y:S01]  /*08a0*/  IMAD.IADD R7, R7, 0x1, R9 ;  /* 0x0000000107077824 */ /* 0x000fe200078e0209 */
[----:B------:R-:W4:Y:S01]  /*08b0*/  LDC R12, c[0x0][0x608] ;  /* 0x00018200ff0c7b82 */ /* 0x000f220000000800 */
[----:B------:R-:W-:-:S03]  /*08c0*/  IMAD.MOV.U32 R9, RZ, RZ, -0x1 ;  /* 0xffffffffff097424 */ /* 0x000fc600078e00ff */
[-CC-:B0-----:R-:W-:Y:S02]  /*08d0*/  SHF.R.U64 R20, R6, R10.reuse, R7.reuse ;  /* 0x0000000a06147219 */ /* 0x181fe40000001207 */
[----:B------:R-:W-:Y:S02]  /*08e0*/  I2FP.F32.U32 R6, R3 ;  /* 0x0000000300067245 */ /* 0x000fe40000201000 */
[----:B------:R-:W0:Y:S01]  /*08f0*/  LDC R24, c[0x0][0x658] ;  /* 0x00019600ff187b82 */ /* 0x000e220000000800 */
[----:B-1----:R-:W-:Y:S01]  /*0900*/  ISETP.NE.U32.AND P0, PT, R26, RZ, PT ;  /* 0x000000ff1a00720c */ /* 0x002fe20003f05070 */
[----:B---3--:R-:W-:Y:S01]  /*0910*/  IMAD.MOV R8, RZ, RZ, -R0 ;  /* 0x000000ffff087224 */ /* 0x008fe200078e0a00 */
[----:B------:R-:W-:Y:S01]  /*0920*/  SHF.R.U32.HI R7, RZ, R10, R7 ;  /* 0x0000000aff077219 */ /* 0x000fe20000011607 */
[----:B------:R-:W-:Y:S01]  /*0930*/  FMUL R6, R6, UR4 ;  /* 0x0000000406067c20 */ /* 0x000fe20008400000 */
[----:B------:R-:W-:-:S03]  /*0940*/  ISETP.NE.AND.EX P0, PT, R27, RZ, PT, P0 ;  /* 0x000000ff1b00720c */ /* 0x000fc60003f05300 */
[----:B------:R-:W1:Y:S01]  /*0950*/  LDC R14, c[0x0][0x148] ;  /* 0x00005200ff0e7b82 */ /* 0x000e620000000800 */
[----:B--2---:R-:W-:-:S07]  /*0960*/  IMAD R0, R5, R8, R4 ;  /* 0x0000000805007224 */ /* 0x004fce00078e0204 */
[----:B------:R-:W2:Y:S01]  /*0970*/  LDC R22, c[0x0][0x600] ;  /* 0x00018000ff167b82 */ /* 0x000ea20000000800 */
[-CC-:B----4-:R-:W-:Y:S02]  /*0980*/  SHF.R.U64 R28, R20, R12.reuse, R7.reuse ;  /* 0x0000000c141c7219 */ /* 0x190fe40000001207 */
[----:B------:R-:W-:Y:S01]  /*0990*/  SHF.R.U32.HI R5, RZ, R12, R7 ;  /* 0x0000000cff057219 */ /* 0x000fe20000011607 */
[----:B------:R-:W-:Y:S01]  /*09a0*/  IMAD.MOV.U32 R7, RZ, RZ, 0x1 ;  /* 0x00000001ff077424 */ /* 0x000fe200078e00ff */
[----:B------:R3:W4:Y:S03]  /*09b0*/  F2I.U32.TRUNC.NTZ R12, R6 ;  /* 0x00000006000c7305 */ /* 0x000726000020f000 */
[----:B------:R-:W1:Y:S01]  /*09c0*/  LDC R15, c[0x0][0x648] ;  /* 0x00019200ff0f7b82 */ /* 0x000e620000000800 */
[-C--:B0-----:R-:W-:Y:S02]  /*09d0*/  SHF.L.U32 R4, R9, R24.reuse, RZ ;  /* 0x0000001809047219 */ /* 0x081fe400000006ff */
[----:B------:R-:W-:-:S02]  /*09e0*/  SHF.R.U64 R30, R28, R24, R5 ;  /* 0x000000181c1e7219 */ /* 0x000fc40000001205 */
[----:B------:R-:W-:Y:S02]  /*09f0*/  LOP3.LUT R11, RZ, R4, RZ, 0x33, !PT ;  /* 0x00000004ff0b7212 */ /* 0x000fe400078e33ff */
[-C--:B------:R-:W-:Y:S01]  /*0a00*/  SHF.R.U32.HI R5, RZ, R24.reuse, R5 ;  /* 0x00000018ff057219 */ /* 0x080fe20000011605 */
[----:B------:R-:W0:Y:S01]  /*0a10*/  LDC R21, c[0x0][0x638] ;  /* 0x00018e00ff157b82 */ /* 0x000e220000000800 */
[----:B------:R-:W-:Y:S01]  /*0a20*/  SHF.L.U32 R10, R7, R24, RZ ;  /* 0x00000018070a7219 */ /* 0x000fe200000006ff */
[----:B------:R-:W-:-:S06]  /*0a30*/  IMAD.MOV.U32 R4, RZ, RZ, R30 ;  /* 0x000000ffff047224 */ /* 0x000fcc00078e001e */
[----:B------:R-:W0:Y:S01]  /*0a40*/  LDC R90, c[0x0][0x610] ;  /* 0x00018400ff5a7b82 */ /* 0x000e220000000800 */
[----:B---34-:R-:W-:Y:S05]  /*0a50*/  @!P0 BRA `(.L_x_6) ;  /* 0x0000000000288947 */ /* 0x018fea0003800000 */
[----:B------:R-:W3:Y:S02]  /*0a60*/  LDC R9, c[0x0][0x64c] ;  /* 0x00019300ff097b82 */ /* 0x000ee40000000800 */
[----:B---3--:R-:W-:-:S05]  /*0a70*/  IADD3 R9, P0, R30, R9, RZ ;  /* 0x000000091e097210 */ /* 0x008fca0007f1e0ff */
        /* <DEDUP_REMOVED lines=8> */
.L_x_6:
[----:B-1----:R-:W-:Y:S01]  /*0b00*/  SHF.R.U64 R4, R4, R15, R5 ;  /* 0x0000000f04047219 */ /* 0x002fe20000001205 */
[----:B--2---:R-:W-:Y:S01]  /*0b10*/  VIADD R5, R22, 0xffffffff ;  /* 0xffffffff16057836 */ /* 0x004fe20000000000 */
[----:B------:R-:W-:Y:S01]  /*0b20*/  LOP3.LUT R11, R28, R11, RZ, 0xc0, !PT ;  /* 0x0000000b1c0b7212 */ /* 0x000fe200078ec0ff */
[----:B------:R-:W-:Y:S02]  /*0b30*/  IMAD.MOV R12, RZ, RZ, -R12 ;  /* 0x000000ffff0c7224 */ /* 0x000fe400078e0a0c */
[----:B------:R-:W-:Y:S01]  /*0b40*/  IMAD.MOV R6, RZ, RZ, -R4 ;  /* 0x000000ffff067224 */ /* 0x000fe200078e0a04 */
[----:B------:R-:W-:Y:S01]  /*0b50*/  LOP3.LUT R5, R20, R5, RZ, 0xc0, !PT ;  /* 0x0000000514057212 */ /* 0x000fe200078ec0ff */
[----:B------:R-:W-:Y:S02]  /*0b60*/  @P3 IMAD R0, R14, R12, R3 ;  /* 0x0000000c0e003224 */ /* 0x000fe400078e0203 */
[----:B------:R-:W-:Y:S02]  /*0b70*/  IMAD R11, R10, R4, R11 ;  /* 0x000000040a0b7224 */ /* 0x000fe400078e020b */
[----:B0-----:R-:W-:-:S02]  /*0b80*/  IMAD R3, R6, R21, R30 ;  /* 0x0000001506037224 */ /* 0x001fc400078e021e */
[----:B------:R-:W-:Y:S02]  /*0b90*/  IMAD R90, R11, R90, R0 ;  /* 0x0000005a0b5a7224 */ /* 0x000fe400078e0200 */
[----:B------:R-:W-:Y:S02]  /*0ba0*/  IMAD R3, R3, R22, R5 ;  /* 0x0000001603037224 */ /* 0x000fe400078e0205 */
[----:B------:R-:W-:-:S03]  /*0bb0*/  IMAD.MOV.U32 R0, RZ, RZ, 0x1 ;  /* 0x00000001ff007424 */ /* 0x000fc600078e00ff */
[----:B------:R-:W-:Y:S02]  /*0bc0*/  SEL R91, R3, R90, !P3 ;  /* 0x0000005a035b7207 */ /* 0x000fe40005800000 */
[----:B------:R-:W-:-:S07]  /*0bd0*/  SEL R90, R90, R3, !P3 ;  /* 0x000000035a5a7207 */ /* 0x000fce0005800000 */
.L_x_4:
[----:B------:R-:W-:-:S08]  /*0be0*/  NOP ;  /* 0x0000000000007918 */ /* 0x000fd00000000000 */
[----:B------:R-:W0:Y:S02]  /*0bf0*/  USETMAXREG.TRY_ALLOC.CTAPOOL UP0, 0xe8 ;  /* 0x000000e8000079c8 */ /* 0x000e240008000600 */
[----:B0-----:R-:W-:-:S13]  /*0c00*/  PLOP3.LUT P0, PT, PT, PT, UP0, 0x80, 0x0 ;  /* 0x000000000000781c */ /* 0x001fda0003f0f008 */
[----:B------:R-:W-:Y:S05]  /*0c10*/  @!P0 BRA `(.L_x_4) ;  /* 0xfffffffc00f08947 */ /* 0x000fea000383ffff */
[----:B------:R-:W-:Y:S01]  /*0c20*/  ULDC.64 UR4, c[0x0][0x598] ;  /* 0x0001660000047ab9 */ /* 0x000fe20000000a00 */
[----:B------:R-:W-:Y:S01]  /*0c30*/  ULDC.64 UR36, c[0x0][0x208] ;  /* 0x0000820000247ab9 */ /* 0x000fe20000000a00 */
[----:B------:R-:W-:-:S04]  /*0c40*/  ISETP.NE.U32.AND P0, PT, RZ, UR4, PT ;  /* 0x00000004ff007c0c */ /* 0x000fc8000bf05070 */
[----:B------:R-:W-:-:S13]  /*0c50*/  ISETP.NE.AND.EX P0, PT, RZ, UR5, PT, P0 ;  /* 0x00000005ff007c0c */ /* 0x000fda000bf05300 */
[----:B------:R-:W-:Y:S05]  /*0c60*/  @!P0 BRA `(.L_x_7) ;  /* 0x00000000001c8947 */ /* 0x000fea0003800000 */
[----:B------:R-:W0:Y:S02]  /*0c70*/  LDC.64 R4, c[0x0][0x598] ;  /* 0x00016600ff047b82 */ /* 0x000e240000000a00 */
[----:B0-----:R-:W2:Y:S02]  /*0c80*/  LDG.E.64 R4, desc[UR36][R4.64] ;  /* 0x0000002404047981 */ /* 0x001ea4000c1e1b00 */
[----:B--2---:R-:W-:-:S04]  /*0c90*/  ISETP.NE.U32.AND P0, PT, R4, RZ, PT ;  /* 0x000000ff0400720c */ /* 0x004fc80003f05070 */
[----:B------:R-:W-:-:S13]  /*0ca0*/  ISETP.NE.AND.EX P0, PT, R5, RZ, PT, P0 ;  /* 0x000000ff0500720c */ /* 0x000fda0003f05300 */
[----:B------:R-:W-:Y:S05]  /*0cb0*/  @!P0 BRA `(.L_x_7) ;  /* 0x0000000000088947 */ /* 0x000fea0003800000 */
[----:B------:R0:W5:Y:S01]  /*0cc0*/  LD.E R22, desc[UR36][R4.64] ;  /* 0x0000002404167980 */ /* 0x000162000c101900 */
[----:B------:R-:W-:Y:S05]  /*0cd0*/  BRA `(.L_x_8) ;  /* 0x0000000000247947 */ /* 0x000fea0003800000 */
.L_x_7:
[----:B------:R-:W-:Y:S02]  /*0ce0*/  ULDC.64 UR4, c[0x0][0x588] ;  /* 0x0001620000047ab9 */ /* 0x000fe40000000a00 */
[----:B------:R-:W-:-:S04]  /*0cf0*/  ISETP.NE.U32.AND P0, PT, RZ, UR4, PT ;  /* 0x00000004ff007c0c */ /* 0x000fc8000bf05070 */
[----:B------:R-:W-:-:S13]  /*0d00*/  ISETP.NE.AND.EX P0, PT, RZ, UR5, PT, P0 ;  /* 0x00000005ff007c0c */ /* 0x000fda000bf05300 */
[----:B------:R-:W-:Y:S05]  /*0d10*/  @!P0 BRA `(.L_x_9) ;  /* 0x00000000000c8947 */ /* 0x000fea0003800000 */
[----:B------:R-:W0:Y:S02]  /*0d20*/  LDC.64 R22, c[0x0][0x588] ;  /* 0x00016200ff167b82 */ /* 0x000e240000000a00 */
[----:B0-----:R1:W5:Y:S01]  /*0d30*/  LDG.E R22, desc[UR36][R22.64] ;  /* 0x0000002416167981 */ /* 0x001362000c1e1900 */
[----:B------:R-:W-:Y:S05]  /*0d40*/  BRA `(.L_x_8) ;  /* 0x0000000000087947 */ /* 0x000fea0003800000 */
.L_x_9:
[----:B------:R-:W-:Y:S02]  /*0d50*/  ULDC UR4, c[0x0][0x580] ;  /* 0x0001600000047ab9 */ /* 0x000fe40000000800 */
[----:B------:R-:W-:-:S07]  /*0d60*/  IMAD.U32 R22, RZ, RZ, UR4 ;  /* 0x00000004ff167e24 */ /* 0x000fce000f8e00ff */
.L_x_8:
[----:B------:R-:W-:Y:S02]  /*0d70*/  ULDC.64 UR4, c[0x0][0x5a0] ;  /* 0x0001680000047ab9 */ /* 0x000fe40000000a00 */
[----:B------:R-:W-:-:S04]  /*0d80*/  ISETP.NE.U32.AND P0, PT, RZ, UR4, PT ;  /* 0x00000004ff007c0c */ /* 0x000fc8000bf05070 */
[----:B------:R-:W-:-:S13]  /*0d90*/  ISETP.NE.AND.EX P0, PT, RZ, UR5, PT, P0 ;  /* 0x00000005ff007c0c */ /* 0x000fda000bf05300 */
[----:B------:R-:W-:Y:S05]  /*0da0*/  @!P0 BRA `(.L_x_10) ;  /* 0x00000000001c8947 */ /* 0x000fea0003800000 */
[----:B0-----:R-:W0:Y:S02]  /*0db0*/  LDC.64 R4, c[0x0][0x5a0] ;  /* 0x00016800ff047b82 */ /* 0x001e240000000a00 */
[----:B0-----:R-:W2:Y:S02]  /*0dc0*/  LDG.E.64 R4, desc[UR36][R4.64] ;  /* 0x0000002404047981 */ /* 0x001ea4000c1e1b00 */
[----:B--2---:R-:W-:-:S04]  /*0dd0*/  ISETP.NE.U32.AND P0, PT, R4, RZ, PT ;  /* 0x000000ff0400720c */ /* 0x004fc80003f05070 */
[----:B------:R-:W-:-:S13]  /*0de0*/  ISETP.NE.AND.EX P0, PT, R5, RZ, PT, P0 ;  /* 0x000000ff0500720c */ /* 0x000fda0003f05300 */
[----:B------:R-:W-:Y:S05]  /*0df0*/  @!P0 BRA `(.L_x_10) ;  /* 0x0000000000088947 */ /* 0x000fea0003800000 */
[----:B-1----:R0:W5:Y:S01]  /*0e00*/  LD.E R23, desc[UR36][R4.64] ;  /* 0x0000002404177980 */ /* 0x002162000c101900 */
[----:B------:R-:W-:Y:S05]  /*0e10*/  BRA `(.L_x_11) ;  /* 0x0000000000247947 */ /* 0x000fea0003800000 */
.L_x_10:
[----:B------:R-:W-:Y:S02]  /*0e20*/  ULDC.64 UR4, c[0x0][0x590] ;  /* 0x0001640000047ab9 */ /* 0x000fe40000000a00 */
[----:B------:R-:W-:-:S04]  /*0e30*/  ISETP.NE.U32.AND P0, PT, RZ, UR4, PT ;  /* 0x00000004ff007c0c */ /* 0x000fc8000bf05070 */
[----:B------:R-:W-:-:S13]  /*0e40*/  ISETP.NE.AND.EX P0, PT, RZ, UR5, PT, P0 ;  /* 0x00000005ff007c0c */ /* 0x000fda000bf05300 */
[----:B------:R-:W-:Y:S05]  /*0e50*/  @!P0 BRA `(.L_x_12) ;  /* 0x00000000000c8947 */ /* 0x000fea0003800000 */
[----:B0-----:R-:W1:Y:S02]  /*0e60*/  LDC.64 R4, c[0x0][0x590] ;  /* 0x00016400ff047b82 */ /* 0x001e640000000a00 */
[----:B-1----:R1:W5:Y:S01]  /*0e70*/  LDG.E R23, desc[UR36][R4.64] ;  /* 0x0000002404177981 */ /* 0x002362000c1e1900 */
[----:B------:R-:W-:Y:S05]  /*0e80*/  BRA `(.L_x_11) ;  /* 0x0000000000087947 */ /* 0x000fea0003800000 */
.L_x_12:
[----:B------:R-:W-:Y:S02]  /*0e90*/  ULDC UR4, c[0x0][0x584] ;  /* 0x0001610000047ab9 */ /* 0x000fe40000000800 */
[----:B-1----:R-:W-:-:S07]  /*0ea0*/  IMAD.U32 R23, RZ, RZ, UR4 ;  /* 0x00000004ff177e24 */ /* 0x002fce000f8e00ff */
.L_x_11:
[----:B------:R-:W-:-:S13]  /*0eb0*/  LOP3.LUT P0, RZ, R0, 0xff, RZ, 0xc0, !PT ;  /* 0x000000ff00ff7812 */ /* 0x000fda000780c0ff */
[----:B------:R-:W-:Y:S05]  /*0ec0*/  @!P0 EXIT ;  /* 0x000000000000894d */ /* 0x000fea0003800000 */
[----:B------:R-:W-:Y:S01]  /*0ed0*/  ULDC UR4, c[0x0][0x28c] ;  /* 0x0000a30000047ab9 */ /* 0x000fe20000000800 */
[----:B------:R-:W-:Y:S01]  /*0ee0*/  UMOV UR38, URZ ;  /* 0x0000003f00267c82 */ /* 0x000fe20008000000 */
[----:B------:R-:W-:Y:S01]  /*0ef0*/  UIADD3 UR4, UR4, 0x1f, URZ ;  /* 0x0000001f04047890 */ /* 0x000fe2000fffe03f */
[----:B------:R-:W-:-:S03]  /*0f00*/  UMOV UR39, URZ ;  /* 0x0000003f00277c82 */ /* 0x000fc60008000000 */
[----:B------:R-:W-:-:S04]  /*0f10*/  USHF.R.S32.HI UR5, URZ, 0x1f, UR4 ;  /* 0x0000001f3f057899 */ /* 0x000fc80008011404 */
[----:B------:R-:W-:-:S04]  /*0f20*/  ULEA.HI UR5, UR5, UR4, URZ, 0x5 ;  /* 0x0000000405057291 */ /* 0x000fc8000f8f283f */
[----:B------:R-:W-:-:S12]  /*0f30*/  USHF.R.S32.HI UR40, URZ, 0x5, UR5 ;  /* 0x000000053f287899 */ /* 0x000fd80008011405 */
.L_x_162:
[----:B------:R-:W-:Y:S01]  /*0f40*/  LOP3.LUT R0, R18, 0x80, RZ, 0xc0, !PT ;  /* 0x0000008012007812 */ /* 0x000fe200078ec0ff */
[----:B------:R-:W2:Y:S01]  /*0f50*/  S2UR UR7, SR_CgaCtaId ;  /* 0x00000000000779c3 */ /* 0x000ea20000008800 */
[----:B------:R-:W-:Y:S02]  /*0f60*/  UMOV UR6, 0x400 ;  /* 0x0000040000067882 */ /* 0x000fe40000000000 */
[----:B------:R-:W-:-:S06]  /*0f70*/  SHF.R.U32.HI R0, RZ, 0x7, R0 ;  /* 0x00000007ff007819 */ /* 0x000fcc0000011600 */
[----:B---3--:R-:W3:Y:S01]  /*0f80*/  SHFL.IDX PT, R0, R0, RZ, 0x1f ;  /* 0x00001fff00007589 */ /* 0x008ee200000e0000 */
[----:B--2---:R-:W-:Y:S01]  /*0f90*/  ULEA UR6, UR7, UR6, 0x18 ;  /* 0x0000000607067291 */ /* 0x004fe2000f8ec03f */
[----:B---3--:R-:W-:-:S13]  /*0fa0*/  R2UR UR4, R0 ;  /* 0x00000000000472ca */ /* 0x008fda00000e0000 */
[----:B------:R-:W-:-:S04]  /*0fb0*/  ULEA.HI UR5, UR4, UR4, URZ, 0x1 ;  /* 0x0000000404057291 */ /* 0x000fc8000f8f083f */
[----:B------:R-:W-:-:S04]  /*0fc0*/  ULOP3.LUT UR5, UR5, 0x1ffffe, URZ, 0xc0, !UPT ;  /* 0x001ffffe05057892 */ /* 0x000fc8000f8ec03f */
[----:B------:R-:W-:-:S03]  /*0fd0*/  UIADD3 UR5, UR4, -UR5, URZ ;  /* 0x8000000504057290 */ /* 0x000fc6000fffe03f */
[----:B------:R-:W-:Y:S01]  /*0fe0*/  ULDC UR4, c[0x0][0x28c] ;  /* 0x0000a30000047ab9 */ /* 0x000fe20000000800 */
[----:B------:R-:W-:Y:S01]  /*0ff0*/  ULEA UR5, UR5, UR6, 0xb ;  /* 0x0000000605057291 */ /* 0x000fe2000f8e583f */
[----:B------:R-:W-:-:S03]  /*1000*/  ISETP.LT.AND P0, PT, RZ, UR4, PT ;  /* 0x00000004ff007c0c */ /* 0x000fc6000bf01270 */
[----:B------:R-:W-:-:S04]  /*1010*/  UIADD3 UR5, UR5, 0x100, URZ ;  /* 0x0000010005057890 */ /* 0x000fc8000fffe03f */
[----:B------:R-:W-:-:S04]  /*1020*/  USHF.R.U32.HI UR5, URZ, 0x4, UR5 ;  /* 0x000000043f057899 */ /* 0x000fc80008011605 */
[----:B------:R-:W-:-:S04]  /*1030*/  ULOP3.LUT UR5, UR5, 0x3fff, URZ, 0xc0, !UPT ;  /* 0x00003fff05057892 */ /* 0x000fc8000f8ec03f */
[----:B------:R-:W-:Y:S01]  /*1040*/  ULOP3.LUT UR41, UR5, 0x10000, URZ, 0xfc, !UPT ;  /* 0x0001000005297892 */ /* 0x000fe2000f8efc3f */
[----:B01--4-:R-:W-:Y:S11]  /*1050*/  @P0 BRA `(.L_x_13) ;  /* 0x0000000000400947 */ /* 0x013ff60003800000 */
[----:B------:R-:W-:Y:S01]  /*1060*/  MOV R0, 0x0 ;  /* 0x0000000000007802 */ /* 0x000fe20000000f00 */
[----:B------:R-:W-:Y:S01]  /*1070*/  ULDC.64 UR4, c[0x4][0x68] ;  /* 0x01001a0000047ab9 */ /* 0x000fe20000000a00 */
[----:B------:R-:W-:Y:S01]  /*1080*/  ULDC.64 UR6, c[0x4][0x8] ;  /* 0x0100020000067ab9 */ /* 0x000fe20000000a00 */
[----:B01----:R-:W-:Y:S01]  /*1090*/  IMAD.U32 R4, RZ, RZ, UR4 ;  /* 0x00000004ff047e24 */ /* 0x003fe2000f8e00ff */
[----:B------:R0:W1:Y:S01]  /*10a0*/  LDC.64 R14, c[0x4][R0] ;  /* 0x01000000000e7b82 */ /* 0x0000620000000a00 */
[----:B------:R-:W-:Y:S01]  /*10b0*/  IMAD.U32 R5, RZ, RZ, UR5 ;  /* 0x00000005ff057e24 */ /* 0x000fe2000f8e00ff */
[----:B------:R-:W-:Y:S01]  /*10c0*/  ULDC.64 UR4, c[0x4][0x70] ;  /* 0x01001c0000047ab9 */ /* 0x000fe20000000a00 */
[----:B------:R-:W-:Y:S02]  /*10d0*/  IMAD.U32 R10, RZ, RZ, UR6 ;  /* 0x00000006ff0a7e24 */ /* 0x000fe4000f8e00ff */
[----:B------:R-:W-:Y:S02]  /*10e0*/  IMAD.U32 R6, RZ, RZ, UR4 ;  /* 0x00000004ff067e24 */ /* 0x000fe4000f8e00ff */
[----:B------:R-:W-:-:S02]  /*10f0*/  IMAD.U32 R7, RZ, RZ, UR5 ;  /* 0x00000005ff077e24 */ /* 0x000fc4000f8e00ff */
[----:B------:R-:W-:Y:S02]  /*1100*/  IMAD.U32 R11, RZ, RZ, UR7 ;  /* 0x00000007ff0b7e24 */ /* 0x000fe4000f8e00ff */
[----:B------:R-:W-:Y:S02]  /*1110*/  IMAD.MOV.U32 R8, RZ, RZ, 0x1e1 ;  /* 0x000001e1ff087424 */ /* 0x000fe400078e00ff */
[----:B------:R-:W-:Y:S02]  /*1120*/  IMAD.MOV.U32 R12, RZ, RZ, 0x1 ;  /* 0x00000001ff0c7424 */ /* 0x000fe400078e00ff */
[----:B0-----:R-:W-:-:S07]  /*1130*/  IMAD.MOV.U32 R13, RZ, RZ, RZ ;  /* 0x000000ffff0d7224 */ /* 0x001fce00078e00ff */
[----:B------:R-:W-:-:S07]  /*1140*/  LEPC R20, `(.L_x_13) ;  /* 0x000000001014794e */ /* 0x000fce0000000000 */
[----:B-1---5:R-:W-:Y:S05]  /*1150*/  CALL.ABS.NOINC R14 ;  /* 0x000000000e007343 */ /* 0x022fea0003c00000 */
.L_x_13:
[----:B------:R-:W-:-:S04]  /*1160*/  LOP3.LUT R0, R19, 0x1, RZ, 0xfc, !PT ;  /* 0x0000000113007812 */ /* 0x000fc800078efcff */
[----:B------:R-:W-:-:S13]  /*1170*/  ISETP.NE.AND P0, PT, R0, 0x3, PT ;  /* 0x000000030000780c */ /* 0x000fda0003f05270 */
[----:B------:R-:W-:Y:S05]  /*1180*/  @!P0 BRA `(.L_x_14) ;  /* 0x0000000000048947 */ /* 0x000fea0003800000 */
[----:B------:R-:W-:Y:S01]  /*1190*/  BPT.TRAP 0x1 ;  /* 0x000000040000795c */ /* 0x000fe20000300000 */
.L_x_14:
[----:B------:R-:W2:Y:S01]  /*11a0*/  S2UR UR5, SR_CgaCtaId ;  /* 0x00000000000579c3 */ /* 0x000ea20000008800 */
[----:B------:R-:W-:Y:S01]  /*11b0*/  UMOV UR4, 0x400 ;  /* 0x0000040000047882 */ /* 0x000fe20000000000 */
[----:B------:R-:W-:Y:S02]  /*11c0*/  IMAD.U32 R0, RZ, RZ, UR38 ;  /* 0x00000026ff007e24 */ /* 0x000fe4000f8e00ff */
[----:B------:R-:W-:-:S03]  /*11d0*/  IMAD.U32 R3, RZ, RZ, UR39 ;  /* 0x00000027ff037e24 */ /* 0x000fc6000f8e00ff */
[----:B------:R-:W-:Y:S01]  /*11e0*/  SHF.L.U32 R0, R0, 0x1f, RZ ;  /* 0x0000001f00007819 */ /* 0x000fe200000006ff */
[----:B--2---:R-:W-:-:S06]  /*11f0*/  ULEA UR4, UR5, UR4, 0x18 ;  /* 0x0000000405047291 */ /* 0x004fcc000f8ec03f */
[----:B------:R-:W-:-:S04]  /*1200*/  IMAD.U32 R6, RZ, RZ, UR4 ;  /* 0x00000004ff067e24 */ /* 0x000fc8000f8e00ff */
[----:B------:R-:W-:-:S04]  /*1210*/  IMAD R3, R3, 0x8, R6 ;  /* 0x0000000803037824 */ /* 0x000fc800078e0206 */
[----:B------:R2:W3:Y:S01]  /*1220*/  SYNCS.PHASECHK.TRANS64.TRYWAIT P1, [R3+URZ], R0 ;  /* 0x00000000030075a7 */ /* 0x0004e2000802017f */
[----:B------:R-:W-:Y:S05]  /*1230*/  @!P0 BRA `(.L_x_15) ;  /* 0x0000000000048947 */ /* 0x000fea0003800000 */
[----:B------:R-:W-:Y:S01]  /*1240*/  BPT.TRAP 0x1 ;  /* 0x000000040000795c */ /* 0x000fe20000300000 */
.L_x_15:
[----:B---3--:R-:W-:Y:S05]  /*1250*/  @P1 BRA `(.L_x_16) ;  /* 0x0000000000081947 */ /* 0x008fea0003800000 */
[----:B------:R-:W3:Y:S02]  /*1260*/  SYNCS.PHASECHK.TRANS64.TRYWAIT P1, [R3+URZ], R0 ;  /* 0x00000000030075a7 */ /* 0x000ee4000802017f */
[----:B---3--:R-:W-:Y:S05]  /*1270*/  @!P1 BRA `(.L_x_17) ;  /* 0x0000005800889947 */ /* 0x008fea0003800000 */
.L_x_16:
[----:B------:R-:W-:-:S04]  /*1280*/  UISETP.LT.AND UP0, UPT, UR40, 0x1, UPT ;  /* 0x000000012800788c */ /* 0x000fc8000bf01270 */
[----:B------:R-:W-:-:S06]  /*1290*/  USEL UR4, UR40, 0x1, UP0 ;  /* 0x0000000128047887 */ /* 0x000fcc0008000000 */
[----:B--23--:R-:W-:Y:S01]  /*12a0*/  IMAD.U32 R0, RZ, RZ, UR4 ;  /* 0x00000004ff007e24 */ /* 0x00cfe2000f8e00ff */
[----:B------:R-:W-:Y:S05]  /*12b0*/  WARPSYNC.ALL ;  /* 0x0000000000007948 */ /* 0x000fea0003800000 */
[----:B------:R-:W-:-:S04]  /*12c0*/  IADD3 R0, -R0, UR40, RZ ;  /* 0x0000002800007c10 */ /* 0x000fc8000fffe1ff */
[----:B------:R-:W-:Y:S02]  /*12d0*/  ISETP.GE.AND P1, PT, R0, 0x1, PT ;  /* 0x000000010000780c */ /* 0x000fe40003f26270 */
[----:B------:R-:W-:Y:S01]  /*12e0*/  R2UR UR4, R6 ;  /* 0x00000000060472ca */ /* 0x000fe200000e0000 */
[----:B------:R-:W-:Y:S01]  /*12f0*/  WARPGROUP.ARRIVE ;  /* 0x00000000000079c5 */ /* 0x000fe20000000000 */
[----:B------:R-:W-:Y:S01]  /*1300*/  UMOV UR5, 0xc0000010 ;  /* 0xc000001000057882 */ /* 0x000fe20000000000 */
[----:B------:R-:W-:-:S10]  /*1310*/  UMOV UR7, 0xc0000010 ;  /* 0xc000001000077882 */ /* 0x000fd40000000000 */
[----:B------:R-:W-:-:S04]  /*1320*/  UIADD3 UR4, UR4, 0xa100, URZ ;  /* 0x0000a10004047890 */ /* 0x000fc8000fffe03f */
[----:B------:R-:W-:-:S04]  /*1330*/  USHF.R.U32.HI UR4, URZ, 0x4, UR4 ;  /* 0x000000043f047899 */ /* 0x000fc80008011604 */
[----:B------:R-:W-:-:S04]  /*1340*/  ULOP3.LUT UR4, UR4, 0x3fff, URZ, 0xc0, !UPT ;  /* 0x00003fff04047892 */ /* 0x000fc8000f8ec03f */
[----:B------:R-:W-:Y:S02]  /*1350*/  ULOP3.LUT UR10, UR4, 0x10000, URZ, 0xfc, !UPT ;  /* 0x00010000040a7892 */ /* 0x000fe4000f8efc3f */
[----:B------:R-:W-:Y:S02]  /*1360*/  ULEA UR4, UR39, UR41, 0x9 ;  /* 0x0000002927047291 */ /* 0x000fe4000f8e483f */
[----:B------:R-:W-:Y:S02]  /*1370*/  ULEA UR6, UR39, UR10, 0x7 ;  /* 0x0000000a27067291 */ /* 0x000fe4000f8e383f */
[----:B------:R-:W-:-:S07]  /*1380*/  UIADD3 UR8, UR4, 0x100, URZ ;  /* 0x0000010004087890 */ /* 0x000fce000fffe03f */
[----:B------:R-:W-:Y:S01]  /*1390*/  IGMMA.64x64x32.S8.S8 R56, gdesc[UR4], RZ, !UPT, gsb0 ;  /* 0x01e00000043879f1 */ /* 0x000fe2000c0410ff */
[----:B------:R-:W-:Y:S01]  /*13a0*/  UMOV UR4, UR8 ;  /* 0x0000000800047c82 */ /* 0x000fe20008000000 */
[----:B------:R-:W-:Y:S01]  /*13b0*/  UMOV UR5, 0xc0000010 ;  /* 0xc000001000057882 */ /* 0x000fe20000000000 */
[----:B------:R-:W-:Y:S02]  /*13c0*/  WARPGROUP.DEPBAR.LE gsb0, 0x0 ;  /* 0x00008000000079c5 */ /* 0x000fe40000010000 */
[----:B------:R-:W-:-:S06]  /*13d0*/  WARPGROUP.ARRIVE ;  /* 0x00000000000079c5 */ /* 0x000fcc0000000000 */
[----:B------:R-:W-:Y:S03]  /*13e0*/  IGMMA.64x64x32.S8.S8 R24, gdesc[UR4], RZ, !UPT, gsb0 ;  /* 0x01e00000041879f1 */ /* 0x000fe6000c0410ff */
[----:B------:R-:W-:Y:S02]  /*13f0*/  WARPGROUP.DEPBAR.LE gsb0, 0x0 ;  /* 0x00008000000079c5 */ /* 0x000fe40000010000 */
[----:B------:R-:W-:Y:S05]  /*1400*/  @!P1 BRA `(.L_x_18) ;  /* 0x0000000000dc9947 */ /* 0x000fea0003800000 */
[----:B------:R-:W-:Y:S02]  /*1410*/  UIADD3 UR4, UR39, 0x1, URZ ;  /* 0x0000000127047890 */ /* 0x000fe4000fffe03f */
[----:B------:R-:W-:Y:S02]  /*1420*/  IMAD.U32 R3, RZ, RZ, UR39 ;  /* 0x00000027ff037e24 */ /* 0x000fe4000f8e00ff */
[----:B------:R-:W-:-:S04]  /*1430*/  UISETP.NE.AND UP0, UPT, UR4, 0x5, UPT ;  /* 0x000000050400788c */ /* 0x000fc8000bf05270 */
[----:B------:R-:W-:Y:S02]  /*1440*/  USEL UR5, URZ, 0x1, UP0 ;  /* 0x000000013f057887 */ /* 0x000fe40008000000 */
[----:B------:R-:W-:Y:S02]  /*1450*/  USEL UR8, UR4, URZ, UP0 ;  /* 0x0000003f04087287 */ /* 0x000fe40008000000 */
[----:B------:R-:W-:-:S06]  /*1460*/  ULOP3.LUT UR5, UR38, UR5, URZ, 0x3c, !UPT ;  /* 0x0000000526057292 */ /* 0x000fcc000f8e3c3f */
[----:B------:R-:W-:-:S07]  /*1470*/  IMAD.U32 R7, RZ, RZ, UR5 ;  /* 0x00000005ff077e24 */ /* 0x000fce000f8e00ff */
.L_x_25:
[----:B------:R-:W-:Y:S05]  /*1480*/  @!P0 BRA `(.L_x_19) ;  /* 0x0000000000048947 */ /* 0x000fea0003800000 */
[----:B------:R-:W-:Y:S01]  /*1490*/  BPT.TRAP 0x1 ;  /* 0x000000040000795c */ /* 0x000fe20000300000 */
.L_x_19:
[----:B------:R-:W2:Y:S01]  /*14a0*/  S2UR UR5, SR_CgaCtaId ;  /* 0x00000000000579c3 */ /* 0x000ea20000008800 */
[----:B------:R-:W-:Y:S01]  /*14b0*/  UMOV UR4, 0x400 ;  /* 0x0000040000047882 */ /* 0x000fe20000000000 */
[----:B01----:R-:W-:Y:S01]  /*14c0*/  IMAD.U32 R5, RZ, RZ, UR8 ;  /* 0x00000008ff057e24 */ /* 0x003fe2000f8e00ff */
[----:B------:R-:W-:Y:S01]  /*14d0*/  SHF.L.U32 R4, R7, 0x1f, RZ ;  /* 0x0000001f07047819 */ /* 0x000fe200000006ff */
[----:B--2---:R-:W-:-:S06]  /*14e0*/  ULEA UR4, UR5, UR4, 0x18 ;  /* 0x0000000405047291 */ /* 0x004fcc000f8ec03f */
[----:B------:R-:W-:-:S04]  /*14f0*/  IMAD.U32 R6, RZ, RZ, UR4 ;  /* 0x00000004ff067e24 */ /* 0x000fc8000f8e00ff */
[----:B------:R-:W-:-:S04]  /*1500*/  IMAD R5, R5, 0x8, R6 ;  /* 0x0000000805057824 */ /* 0x000fc800078e0206 */
[----:B------:R0:W1:Y:S01]  /*1510*/  SYNCS.PHASECHK.TRANS64.TRYWAIT P1, [R5+URZ], R4 ;  /* 0x00000004050075a7 */ /* 0x000062000802017f */
[----:B------:R-:W-:Y:S05]  /*1520*/  @!P0 BRA `(.L_x_20) ;  /* 0x0000000000048947 */ /* 0x000fea0003800000 */
[----:B------:R-:W-:Y:S01]  /*1530*/  BPT.TRAP 0x1 ;  /* 0x000000040000795c */ /* 0x000fe20000300000 */
.L_x_20:
[----:B-1----:R-:W-:Y:S05]  /*1540*/  @P1 BRA `(.L_x_21) ;  /* 0x0000000000081947 */ /* 0x002fea0003800000 */
[----:B------:R-:W1:Y:S02]  /*1550*/  SYNCS.PHASECHK.TRANS64.TRYWAIT P1, [R5+URZ], R4 ;  /* 0x00000004050075a7 */ /* 0x000e64000802017f */
[----:B-1----:R-:W-:Y:S05]  /*1560*/  @!P1 BRA `(.L_x_22) ;  /* 0x0000005400e09947 */ /* 0x002fea0003800000 */
.L_x_21:
[----:B------:R-:W-:Y:S01]  /*1570*/  ULEA UR6, UR8, UR10, 0x7 ;  /* 0x0000000a08067291 */ /* 0x000fe2000f8e383f */
[----:B------:R-:W-:Y:S01]  /*1580*/  WARPGROUP.ARRIVE ;  /* 0x00000000000079c5 */ /* 0x000fe20000000000 */
[----:B------:R-:W-:Y:S01]  /*1590*/  ULEA UR4, UR8, UR41, 0x9 ;  /* 0x0000002908047291 */ /* 0x000fe2000f8e483f */
[----:B------:R-:W-:Y:S01]  /*15a0*/  UMOV UR7, 0xc0000010 ;  /* 0xc000001000077882 */ /* 0x000fe20000000000 */
[----:B------:R-:W-:Y:S02]  /*15b0*/  UMOV UR5, 0xc0000010 ;  /* 0xc000001000057882 */ /* 0x000fe40000000000 */
[----:B------:R-:W-:-:S05]  /*15c0*/  UIADD3 UR9, UR4, 0x100, URZ ;  /* 0x0000010004097890 */ /* 0x000fca000fffe03f */
[----:B------:R-:W-:Y:S01]  /*15d0*/  IGMMA.64x64x32.S8.S8 R56, gdesc[UR4], R56, gsb0 ;  /* 0x01e00000043879f1 */ /* 0x000fe20008041038 */
[----:B------:R-:W-:Y:S01]  /*15e0*/  UMOV UR5, 0xc0000010 ;  /* 0xc000001000057882 */ /* 0x000fe20000000000 */
[----:B------:R-:W-:Y:S01]  /*15f0*/  UMOV UR4, UR9 ;  /* 0x0000000900047c82 */ /* 0x000fe20008000000 */
[----:B------:R-:W-:Y:S02]  /*1600*/  WARPGROUP.DEPBAR.LE gsb0, 0x0 ;  /* 0x00008000000079c5 */ /* 0x000fe40000010000 */
[----:B------:R-:W-:-:S06]  /*1610*/  WARPGROUP.ARRIVE ;  /* 0x00000000000079c5 */ /* 0x000fcc0000000000 */
[----:B------:R-:W-:Y:S03]  /*1620*/  IGMMA.64x64x32.S8.S8 R24, gdesc[UR4], R24, gsb0 ;  /* 0x01e00000041879f1 */ /* 0x000fe60008041018 */
[----:B------:R-:W-:Y:S02]  /*1630*/  WARPGROUP.DEPBAR.LE gsb0, 0x0 ;  /* 0x00008000000079c5 */ /* 0x000fe40000010000 */
[----:B------:R-:W-:Y:S05]  /*1640*/  @!P0 BRA `(.L_x_23) ;  /* 0x0000000000048947 */ /* 0x000fea0003800000 */
[----:B------:R-:W-:Y:S01]  /*1650*/  BPT.TRAP 0x1 ;  /* 0x000000040000795c */ /* 0x000fe20000300000 */
.L_x_23:
[----:B01----:R-:W-:Y:S01]  /*1660*/  IMAD R4, R3, 0x8, R6 ;  /* 0x0000000803047824 */ /* 0x003fe200078e0206 */
[----:B------:R-:W-:-:S03]  /*1670*/  ISETP.GT.U32.AND P1, PT, R19, 0x1, PT ;  /* 0x000000011300780c */ /* 0x000fc60003f24070 */
[----:B------:R-:W-:-:S05]  /*1680*/  VIADD R4, R4, 0x28 ;  /* 0x0000002804047836 */ /* 0x000fca0000000000 */
[----:B------:R-:W-:-:S04]  /*1690*/  PRMT R4, RZ, 0x654, R4 ;  /* 0x00000654ff047816 */ /* 0x000fc80000000004 */
[----:B------:R0:W-:Y:S01]  /*16a0*/  SYNCS.ARRIVE.TRANS64.RED.A1T0 RZ, [R4+URZ], RZ ;  /* 0x000000ff04ff79a7 */ /* 0x0001e2000810043f */
[----:B------:R-:W-:Y:S05]  /*16b0*/  @P1 BRA `(.L_x_24) ;  /* 0x0000000000041947 */ /* 0x000fea0003800000 */
[----:B------:R-:W-:Y:S01]  /*16c0*/  BPT.TRAP 0x1 ;  /* 0x000000040000795c */ /* 0x000fe20000300000 */
.L_x_24:
[----:B------:R-:W-:Y:S01]  /*16d0*/  UIADD3 UR8, UR8, 0x1, URZ ;  /* 0x0000000108087890 */ /* 0x000fe2000fffe03f */
[C---:B------:R-:W-:Y:S01]  /*16e0*/  ISETP.GT.AND P2, PT, R0.reuse, 0x1, PT ;  /* 0x000000010000780c */ /* 0x040fe20003f44270 */
[----:B------:R-:W-:Y:S02]  /*16f0*/  VIADD R3, R3, 0x1 ;  /* 0x0000000103037836 */ /* 0x000fe40000000000 */
[----:B------:R-:W-:Y:S01]  /*1700*/  UISETP.NE.AND UP0, UPT, UR8, 0x5, UPT ;  /* 0x000000050800788c */ /* 0x000fe2000bf05270 */
[----:B------:R-:W-:Y:S02]  /*1710*/  VIADD R0, R0, 0xffffffff ;  /* 0xffffffff00007836 */ /* 0x000fe40000000000 */
[C---:B------:R-:W-:Y:S01]  /*1720*/  ISETP.NE.AND P1, PT, R3.reuse, 0x5, PT ;  /* 0x000000050300780c */ /* 0x040fe20003f25270 */
[----:B------:R-:W-:Y:S02]  /*1730*/  USEL UR4, URZ, 0x1, UP0 ;  /* 0x000000013f047887 */ /* 0x000fe40008000000 */
[----:B------:R-:W-:Y:S01]  /*1740*/  USEL UR8, UR8, URZ, UP0 ;  /* 0x0000003f08087287 */ /* 0x000fe20008000000 */
[----:B------:R-:W-:-:S03]  /*1750*/  SEL R3, R3, RZ, P1 ;  /* 0x000000ff03037207 */ /* 0x000fc60000800000 */
[----:B------:R-:W-:Y:S01]  /*1760*/  LOP3.LUT R7, R7, UR4, RZ, 0x3c, !PT ;  /* 0x0000000407077c12 */ /* 0x000fe2000f8e3cff */
[----:B------:R-:W-:Y:S07]  /*1770*/  @P2 BRA `(.L_x_25) ;  /* 0xfffffffc00402947 */ /* 0x000fee000383ffff */
.L_x_18:
[----:B------:R-:W2:Y:S02]  /*1780*/  LDC R0, c[0x0][0x28c] ;  /* 0x0000a300ff007b82 */ /* 0x000ea40000000800 */
[----:B--2---:R-:W-:-:S13]  /*1790*/  ISETP.GE.AND P1, PT, R0, 0x1, PT ;  /* 0x000000010000780c */ /* 0x004fda0003f26270 */
[----:B------:R-:W-:Y:S05]  /*17a0*/  @!P1 BRA `(.L_x_26) ;  /* 0x0000000000409947 */ /* 0x000fea0003800000 */
[----:B------:R-:W-:Y:S05]  /*17b0*/  @!P0 BRA `(.L_x_27) ;  /* 0x0000000000048947 */ /* 0x000fea0003800000 */
[----:B------:R-:W-:Y:S01]  /*17c0*/  BPT.TRAP 0x1 ;  /* 0x000000040000795c */ /* 0x000fe20000300000 */
.L_x_27:
[----:B------:R-:W-:Y:S01]  /*17d0*/  UISETP.LT.AND UP0, UPT, UR40, 0x1, UPT ;  /* 0x000000012800788c */ /* 0x000fe2000bf01270 */
[----:B------:R-:W-:-:S03]  /*17e0*/  ISETP.GT.U32.AND P0, PT, R19, 0x1, PT ;  /* 0x000000011300780c */ /* 0x000fc60003f04070 */
[----:B------:R-:W-:-:S04]  /*17f0*/  USEL UR6, UR40, 0x1, UP0 ;  /* 0x0000000128067887 */ /* 0x000fc80008000000 */
[----:B------:R-:W-:-:S04]  /*1800*/  UIADD3 UR6, UR39, UR40, -UR6 ;  /* 0x0000002827067290 */ /* 0x000fc8000fffe806 */
[----:B------:R-:W-:-:S04]  /*1810*/  UIMAD.WIDE.U32 UR4, UR6, -0x33333333, URZ ;  /* 0xcccccccd060478a5 */ /* 0x000fc8000f8e003f */
[----:B------:R-:W-:-:S04]  /*1820*/  USHF.R.U32.HI UR4, URZ, 0x2, UR5 ;  /* 0x000000023f047899 */ /* 0x000fc80008011605 */
[----:B------:R-:W-:-:S06]  /*1830*/  UIMAD UR6, UR4, -0x5, UR6 ;  /* 0xfffffffb040678a4 */ /* 0x000fcc000f8e0206 */
[----:B------:R-:W-:-:S04]  /*1840*/  IMAD.U32 R3, RZ, RZ, UR6 ;  /* 0x00000006ff037e24 */ /* 0x000fc8000f8e00ff */
[----:B------:R-:W-:-:S04]  /*1850*/  IMAD R0, R3, 0x8, R6 ;  /* 0x0000000803007824 */ /* 0x000fc800078e0206 */
[----:B------:R-:W-:-:S05]  /*1860*/  VIADD R0, R0, 0x28 ;  /* 0x0000002800007836 */ /* 0x000fca0000000000 */
[----:B------:R-:W-:-:S04]  /*1870*/  PRMT R0, RZ, 0x654, R0 ;  /* 0x00000654ff007816 */ /* 0x000fc80000000000 */
[----:B------:R2:W-:Y:S01]  /*1880*/  SYNCS.ARRIVE.TRANS64.RED.A1T0 RZ, [R0+URZ], RZ ;  /* 0x000000ff00ff79a7 */ /* 0x0005e2000810043f */
[----:B------:R-:W-:Y:S05]  /*1890*/  @P0 BRA `(.L_x_26) ;  /* 0x0000000000040947 */ /* 0x000fea0003800000 */
[----:B------:R-:W-:Y:S01]  /*18a0*/  BPT.TRAP 0x1 ;  /* 0x000000040000795c */ /* 0x000fe20000300000 */
.L_x_26:
[----:B------:R-:W3:Y:S01]  /*18b0*/  LDC R6, c[0x0][0x288] ;  /* 0x0000a200ff067b82 */ /* 0x000ee20000000800 */
[--C-:B--2---:R-:W-:Y:S01]  /*18c0*/  SHF.R.U32.HI R0, RZ, 0x2, R18.reuse ;  /* 0x00000002ff007819 */ /* 0x104fe20000011612 */
[----:B------:R-:W-:Y:S01]  /*18d0*/  IMAD.SHL.U32 R91, R91, 0x40, RZ ;  /* 0x000000405b5b7824 */ /* 0x000fe200078e00ff */
[----:B01----:R-:W-:Y:S01]  /*18e0*/  LOP3.LUT R4, R18, 0x60, RZ, 0xc0, !PT ;  /* 0x0000006012047812 */ /* 0x003fe200078ec0ff */
[----:B------:R-:W-:Y:S01]  /*18f0*/  UIADD3 UR39, UR40, UR39, URZ ;  /* 0x0000002728277290 */ /* 0x000fe2000fffe03f */
[----:B------:R-:W-:Y:S01]  /*1900*/  SHF.R.U32.HI R5, RZ, 0x7, R18 ;  /* 0x00000007ff057819 */ /* 0x000fe20000011612 */
[----:B------:R-:W-:Y:S01]  /*1910*/  IMAD.SHL.U32 R9, R90, 0x100, RZ ;  /* 0x000001005a097824 */ /* 0x000fe200078e00ff */
[----:B------:R-:W-:Y:S01]  /*1920*/  LOP3.LUT R3, R0, 0x7, RZ, 0xc0, !PT ;  /* 0x0000000700037812 */ /* 0x000fe200078ec0ff */
[----:B------:R-:W-:Y:S01]  /*1930*/  UISETP.GT.U32.AND UP0, UPT, UR39, 0x4, UPT ;  /* 0x000000042700788c */ /* 0x000fe2000bf04070 */
[----:B------:R-:W-:Y:S01]  /*1940*/  SHF.R.U32.HI R8, RZ, 0x1, R4 ;  /* 0x00000001ff087819 */ /* 0x000fe20000011604 */
[C---:B------:R-:W-:Y:S01]  /*1950*/  IMAD.SHL.U32 R14, R18.reuse, 0x2, RZ ;  /* 0x00000002120e7824 */ /* 0x040fe200078e00ff */
[----:B------:R-:W-:Y:S01]  /*1960*/  LOP3.LUT R0, R5, 0x1, RZ, 0xc0, !PT ;  /* 0x0000000105007812 */ /* 0x000fe200078ec0ff */
[----:B------:R-:W-:Y:S01]  /*1970*/  ULDC UR7, c[0x0][0x284] ;  /* 0x0000a10000077ab9 */ /* 0x000fe20000000800 */
[----:B------:R-:W-:Y:S01]  /*1980*/  IADD3 R5, RZ, -R8, -R3 ;  /* 0x80000008ff057210 */ /* 0x000fe20007ffe803 */
[----:B------:R-:W-:Y:S01]  /*1990*/  UISETP.LT.U32.AND UP0, UPT, UR40, 0x5, UP0 ;  /* 0x000000052800788c */ /* 0x000fe20008701070 */
[----:B------:R-:W-:Y:S01]  /*19a0*/  LOP3.LUT R4, R18, 0x3, RZ, 0xc0, !PT ;  /* 0x0000000312047812 */ /* 0x000fe200078ec0ff */
[----:B------:R-:W-:Y:S01]  /*19b0*/  UISETP.GE.U32.AND UP1, UPT, UR40, 0x5, UPT ;  /* 0x000000052800788c */ /* 0x000fe2000bf26070 */
[----:B------:R-:W-:Y:S01]  /*19c0*/  SHF.R.S32.HI R94, RZ, 0x1f, R89 ;  /* 0x0000001fff5e7819 */ /* 0x000fe20000011459 */
[C---:B------:R-:W-:Y:S01]  /*19d0*/  IMAD.SHL.U32 R10, R0.reuse, 0x40, RZ ;  /* 0x00000040000a7824 */ /* 0x040fe200078e00ff */
[C---:B------:R-:W-:Y:S01]  /*19e0*/  LOP3.LUT R14, R91.reuse, 0x6, R14, 0xf8, !PT ;  /* 0x000000065b0e7812 */ /* 0x040fe200078ef80e */
[----:B------:R-:W-:Y:S01]  /*19f0*/  IMAD R100, R0, -0x40, R5 ;  /* 0xffffffc000647824 */ /* 0x000fe200078e0205 */
[----:B------:R-:W-:Y:S01]  /*1a00*/  ULDC.64 UR8, c[0x0][0x5d0] ;  /* 0x0001740000087ab9 */ /* 0x000fe20000000a00 */
[----:B------:R-:W-:Y:S01]  /*1a10*/  UIMAD.WIDE.U32 UR4, UR39, -0x33333333, URZ ;  /* 0xcccccccd270478a5 */ /* 0x000fe2000f8e003f */
[----:B------:R-:W-:Y:S01]  /*1a20*/  SHF.R.S32.HI R15, RZ, 0x1f, R14 ;  /* 0x0000001fff0f7819 */ /* 0x000fe2000001140e */
[----:B------:R-:W-:Y:S01]  /*1a30*/  USEL UR6, URZ, 0x1, !UP0 ;  /* 0x000000013f067887 */ /* 0x000fe2000c000000 */
[----:B---3--:R-:W-:Y:S01]  /*1a40*/  ISETP.GE.AND P0, PT, R91, R6, PT ;  /* 0x000000065b00720c */ /* 0x008fe20003f06270 */
[----:B------:R-:W-:Y:S01]  /*1a50*/  IMAD R0, R4, -0x2, R6 ;  /* 0xfffffffe04007824 */ /* 0x000fe200078e0206 */
[----:B------:R-:W-:Y:S01]  /*1a60*/  USHF.R.U32.HI UR4, URZ, 0x2, UR5 ;  /* 0x000000023f047899 */ /* 0x000fe20008011605 */
[----:B------:R-:W-:Y:S01]  /*1a70*/  IMAD R6, R94, UR8, RZ ;  /* 0x000000085e067c24 */ /* 0x000fe2000f8e02ff */
[----:B------:R-:W-:Y:S01]  /*1a80*/  ISETP.GE.OR P0, PT, R9, UR7, P0 ;  /* 0x0000000709007c0c */ /* 0x000fe20008706670 */
[----:B------:R-:W-:Y:S01]  /*1a90*/  IMAD.WIDE R4, R90, 0x100, RZ ;  /* 0x000001005a047825 */ /* 0x000fe200078e02ff */
[----:B------:R-:W-:Y:S01]  /*1aa0*/  ULOP3.LUT UR38, UR38, UR6, URZ, 0x3c, !UPT ;  /* 0x0000000626267292 */ /* 0x000fe2000f8e3c3f */
[----:B------:R-:W-:Y:S01]  /*1ab0*/  LOP3.LUT R3, R10, 0x40, R3, 0xe2, !PT ;  /* 0x000000400a037812 */ /* 0x000fe200078ee203 */
[----:B------:R-:W-:Y:S01]  /*1ac0*/  UIMAD UR39, UR4, -0x5, UR39 ;  /* 0xfffffffb042778a4 */ /* 0x000fe2000f8e0227 */
[C---:B------:R-:W-:Y:S01]  /*1ad0*/  IMAD R11, R89.reuse, UR9, R6 ;  /* 0x00000009590b7c24 */ /* 0x040fe2000f8e0206 */
[----:B------:R-:W-:Y:S01]  /*1ae0*/  @UP1 ULOP3.LUT UR38, UR38, 0x1, UR4, 0x78, !UPT ;  /* 0x0000000126261892 */ /* 0x000fe2000f8e7804 */
[----:B------:R-:W-:Y:S01]  /*1af0*/  IMAD.WIDE.U32 R6, R89, UR8, R14 ;  /* 0x0000000859067c25 */ /* 0x000fe2000f8e000e */
[----:B------:R-:W-:-:S02]  /*1b00*/  IADD3 R100, -R9, UR7, R100 ;  /* 0x0000000709647c10 */ /* 0x000fc4000fffe164 */
[----:B------:R-:W-:Y:S01]  /*1b10*/  LOP3.LUT R103, R4, R3, R8, 0xfe, !PT ;  /* 0x0000000304677212 */ /* 0x000fe200078efe08 */
[----:B------:R-:W-:Y:S02]  /*1b20*/  IMAD.IADD R3, R0, 0x1, -R91 ;  /* 0x0000000100037824 */ /* 0x000fe400078e0a5b */
[----:B------:R-:W-:Y:S02]  /*1b30*/  IMAD.IADD R7, R7, 0x1, R11 ;  /* 0x0000000107077824 */ /* 0x000fe400078e020b */
[----:B------:R-:W-:Y:S01]  /*1b40*/  IMAD.MOV.U32 R0, RZ, RZ, -0x1 ;  /* 0xffffffffff007424 */ /* 0x000fe200078e00ff */
[----:B------:R-:W-:Y:S06]  /*1b50*/  @P0 BRA `(.L_x_28) ;  /* 0x0000003000f40947 */ /* 0x000fec0003800000 */
[----:B------:R-:W0:Y:S01]  /*1b60*/  LDC.64 R20, c[0x0][0x5c8] ;  /* 0x00017200ff147b82 */ /* 0x000e220000000a00 */
[----:B------:R-:W-:Y:S01]  /*1b70*/  ULDC.64 UR4, c[0x0][0x5c0] ;  /* 0x0001700000047ab9 */ /* 0x000fe20000000a00 */
[----:B------:R-:W-:Y:S01]  /*1b80*/  BSSY B0, `(.L_x_28) ;  /* 0x000033a000007945 */ /* 0x000fe20003800000 */
[-C--:B0-----:R-:W-:Y:S01]  /*1b90*/  IMAD R8, R5, R20.reuse, RZ ;  /* 0x0000001405087224 */ /* 0x081fe200078e02ff */
[----:B------:R-:W-:Y:S01]  /*1ba0*/  SHF.L.U64.HI R13, R20, 0x7, R21 ;  /* 0x00000007140d7819 */ /* 0x000fe20000010215 */
[----:B------:R-:W-:-:S04]  /*1bb0*/  IMAD.WIDE.U32 R6, R103, R20, R6 ;  /* 0x0000001467067225 */ /* 0x000fc800078e0006 */
[----:B------:R-:W-:Y:S01]  /*1bc0*/  IMAD R9, R103, R21, R8 ;  /* 0x0000001567097224 */ /* 0x000fe200078e0208 */
[----:B------:R-:W-:Y:S01]  /*1bd0*/  IADD3 R92, P0, R6, UR4, RZ ;  /* 0x00000004065c7c10 */ /* 0x000fe2000ff1e0ff */
[C---:B------:R-:W-:Y:S02]  /*1be0*/  IMAD.SHL.U32 R11, R20.reuse, 0x80, RZ ;  /* 0x00000080140b7824 */ /* 0x040fe400078e00ff */
[----:B------:R-:W-:Y:S01]  /*1bf0*/  IMAD.IADD R9, R7, 0x1, R9 ;  /* 0x0000000107097824 */ /* 0x000fe200078e0209 */
[-C--:B------:R-:W-:Y:S02]  /*1c00*/  LEA R6, P1, R20, R92.reuse, 0x3 ;  /* 0x0000005c14067211 */ /* 0x080fe400078218ff */
[----:B------:R-:W-:Y:S02]  /*1c10*/  IADD3 R8, P2, R11, R92, RZ ;  /* 0x0000005c0b087210 */ /* 0x000fe40007f5e0ff */
[----:B------:R-:W-:Y:S02]  /*1c20*/  IADD3.X R93, R9, UR5, RZ, P0, !PT ;  /* 0x00000005095d7c10 */ /* 0x000fe400087fe4ff */
[----:B-----5:R-:W-:-:S02]  /*1c30*/  ISETP.NE.AND P0, PT, R23, RZ, PT ;  /* 0x000000ff1700720c */ /* 0x020fc40003f05270 */
[----:B------:R-:W-:Y:S01]  /*1c40*/  LEA.HI.X R7, R20, R93, R21, 0x3, P1 ;  /* 0x0000005d14077211 */ /* 0x000fe200008f1c15 */
[----:B------:R-:W-:Y:S01]  /*1c50*/  IMAD.X R9, R13, 0x1, R93, P2 ;  /* 0x000000010d097824 */ /* 0x000fe200010e065d */
[----:B------:R-:W-:-:S05]  /*1c60*/  IADD3 R10, P1, R11, R6, RZ ;  /* 0x000000060b0a7210 */ /* 0x000fca0007f3e0ff */
[----:B------:R-:W-:-:S04]  /*1c70*/  IMAD.X R11, R13, 0x1, R7, P1 ;  /* 0x000000010d0b7824 */ /* 0x000fc800008e0607 */
[----:B------:R-:W-:Y:S05]  /*1c80*/  @!P0 BRA `(.L_x_29) ;  /* 0x0000002400948947 */ /* 0x000fea0003800000 */
[----:B------:R-:W0:Y:S01]  /*1c90*/  LDC.64 R90, c[0x0][0x5b0] ;  /* 0x00016c00ff5a7b82 */ /* 0x000e220000000a00 */
[----:B------:R-:W-:Y:S01]  /*1ca0*/  ULDC.64 UR4, c[0x0][0x5b8] ;  /* 0x00016e0000047ab9 */ /* 0x000fe20000000a00 */
[----:B------:R-:W-:Y:S01]  /*1cb0*/  ISETP.GE.AND P0, PT, R100, 0x1, PT ;  /* 0x000000016400780c */ /* 0x000fe20003f06270 */
[----:B------:R-:W-:Y:S01]  /*1cc0*/  IMAD R20, R94, UR4, RZ ;  /* 0x000000045e147c24 */ /* 0x000fe2000f8e02ff */
[----:B------:R-:W-:Y:S01]  /*1cd0*/  BSSY B1, `(.L_x_30) ;  /* 0x0000010000017945 */ /* 0x000fe20003800000 */
[----:B------:R-:W-:Y:S01]  /*1ce0*/  IMAD.WIDE.U32 R14, R89, UR4, R14 ;  /* 0x00000004590e7c25 */ /* 0x000fe2000f8e000e */
[----:B------:R-:W-:Y:S02]  /*1cf0*/  ISETP.LT.OR P3, PT, R3, 0x1, !P0 ;  /* 0x000000010300780c */ /* 0x000fe40004761670 */
[----:B------:R-:W1:Y:S01]  /*1d00*/  LDC.64 R12, c[0x0][0x5a8] ;  /* 0x00016a00ff0c7b82 */ /* 0x000e620000000a00 */
[----:B------:R-:W-:Y:S02]  /*1d10*/  IMAD R21, R89, UR5, R20 ;  /* 0x0000000559157c24 */ /* 0x000fe4000f8e0214 */
[----:B------:R-:W-:-:S02]  /*1d20*/  IMAD.MOV.U32 R20, RZ, RZ, R14 ;  /* 0x000000ffff147224 */ /* 0x000fc400078e000e */
[----:B------:R-:W-:Y:S02]  /*1d30*/  IMAD.IADD R21, R15, 0x1, R21 ;  /* 0x000000010f157824 */ /* 0x000fe400078e0215 */
[-C--:B0-----:R-:W-:Y:S01]  /*1d40*/  IMAD R96, R5, R90.reuse, RZ ;  /* 0x0000005a05607224 */ /* 0x081fe200078e02ff */
[----:B------:R-:W-:Y:S01]  /*1d50*/  SHF.L.U64.HI R97, R90, 0x3, R91 ;  /* 0x000000035a617819 */ /* 0x000fe2000001025b */
[----:B------:R-:W-:-:S04]  /*1d60*/  IMAD.WIDE.U32 R94, R103, R90, R20 ;  /* 0x0000005a675e7225 */ /* 0x000fc800078e0014 */
[----:B------:R-:W-:Y:S01]  /*1d70*/  IMAD R101, R103, R91, R96 ;  /* 0x0000005b67657224 */ /* 0x000fe200078e0260 */
[----:B-1----:R-:W-:Y:S01]  /*1d80*/  IADD3 R94, P1, R94, R12, RZ ;  /* 0x0000000c5e5e7210 */ /* 0x002fe20007f3e0ff */
[----:B------:R-:W-:-:S03]  /*1d90*/  IMAD.SHL.U32 R96, R90, 0x8, RZ ;  /* 0x000000085a607824 */ /* 0x000fc600078e00ff */
[----:B------:R-:W-:Y:S01]  /*1da0*/  IADD3.X R95, R13, R95, R101, P1, !PT ;  /* 0x0000005f0d5f7210 */ /* 0x000fe20000ffe465 */
[----:B------:R-:W-:Y:S08]  /*1db0*/  @P3 BRA `(.L_x_31) ;  /* 0x0000000000043947 */ /* 0x000ff00003800000 */
[----:B------:R0:W5:Y:S02]  /*1dc0*/  LDG.E.U8 R88, desc[UR36][R94.64] ;  /* 0x000000245e587981 */ /* 0x000164000c1e1100 */
.L_x_31:
[----:B------:R-:W-:Y:S05]  /*1dd0*/  BSYNC B1 ;  /* 0x0000000000017941 */ /* 0x000fea0003800000 */
.L_x_30:
[----:B-----5:R-:W-:Y:S01]  /*1de0*/  LOP3.LUT R89, R88, 0xffff, RZ, 0xc0, !PT ;  /* 0x0000ffff58597812 */ /* 0x020fe200078ec0ff */
[----:B------:R-:W-:Y:S01]  /*1df0*/  IMAD.WIDE.U32 R98, R103, R90, R96 ;  /* 0x0000005a67627225 */ /* 0x000fe200078e0060 */
[----:B------:R-:W-:Y:S01]  /*1e00*/  ISETP.LT.OR P4, PT, R3, 0x2, !P0 ;  /* 0x000000020300780c */ /* 0x000fe20004781670 */
[----:B------:R-:W-:Y:S01]  /*1e10*/  BSSY B1, `(.L_x_32) ;  /* 0x000000e000017945 */ /* 0x000fe20003800000 */
[----:B------:R-:W-:Y:S01]  /*1e20*/  PRMT R102, R89, 0x8880, RZ ;  /* 0x0000888059667816 */ /* 0x000fe200000000ff */
[----:B------:R-:W-:Y:S01]  /*1e30*/  IMAD.IADD R99, R101, 0x1, R99 ;  /* 0x0000000165637824 */ /* 0x000fe200078e0263 */
[----:B------:R-:W-:Y:S02]  /*1e40*/  IADD3 R98, P2, P5, R14, R12, R98 ;  /* 0x0000000c0e627210 */ /* 0x000fe40007d5e062 */
[----:B------:R-:W-:Y:S01]  /*1e50*/  ISETP.GE.AND P1, PT, R100, 0x9, PT ;  /* 0x000000096400780c */ /* 0x000fe20003f26270 */
[----:B------:R-:W-:Y:S01]  /*1e60*/  IMAD R89, R102, R23, RZ ;  /* 0x0000001766597224 */ /* 0x000fe200078e02ff */
[----:B------:R-:W-:-:S02]  /*1e70*/  IADD3.X R99, R21, R13, R99, P2, P5 ;  /* 0x0000000d15637210 */ /* 0x000fc400017ea463 */
[----:B------:R-:W-:Y:S01]  /*1e80*/  ISETP.LT.OR P2, PT, R3, 0x1, !P1 ;  /* 0x000000010300780c */ /* 0x000fe20004f41670 */
[----:B------:R-:W-:-:S05]  /*1e90*/  @!P3 IMAD R101, R56, R22, R89 ;  /* 0x000000163865b224 */ /* 0x000fca00078e0259 */
[----:B------:R1:W-:Y:S01]  /*1ea0*/  @!P3 STG.E.U8 desc[UR36][R92.64], R101 ;  /* 0x000000655c00b986 */ /* 0x0003e2000c101124 */
[----:B------:R-:W-:Y:S06]  /*1eb0*/  @P4 BRA `(.L_x_33) ;  /* 0x00000000000c4947 */ /* 0x000fec0003800000 */
[----:B------:R-:W2:Y:S02]  /*1ec0*/  LDG.E.U8 R88, desc[UR36][R94.64+0x1] ;  /* 0x000001245e587981 */ /* 0x000ea4000c1e1100 */
[----:B--2---:R-:W-:-:S05]  /*1ed0*/  PRMT R56, R88, 0x8880, RZ ;  /* 0x0000888058387816 */ /* 0x004fca00000000ff */
[----:B------:R-:W-:-:S07]  /*1ee0*/  IMAD R89, R56, R23, RZ ;  /* 0x0000001738597224 */ /* 0x000fce00078e02ff */
.L_x_33:
[----:B------:R-:W-:Y:S05]  /*1ef0*/  BSYNC B1 ;  /* 0x0000000000017941 */ /* 0x000fea0003800000 */
.L_x_32:
[----:B------:R-:W-:Y:S01]  /*1f00*/  @!P4 IMAD R57, R57, R22, R89 ;  /* 0x000000163939c224 */ /* 0x000fe200078e0259 */
[----:B------:R-:W-:Y:S04]  /*1f10*/  BSSY B1, `(.L_x_34) ;  /* 0x0000006000017945 */ /* 0x000fe80003800000 */
[----:B------:R2:W-:Y:S01]  /*1f20*/  @!P4 STG.E.U8 desc[UR36][R92.64+0x1], R57 ;  /* 0x000001395c00c986 */ /* 0x0005e2000c101124 */
[----:B------:R-:W-:Y:S05]  /*1f30*/  @P2 BRA `(.L_x_35) ;  /* 0x00000000000c2947 */ /* 0x000fea0003800000 */
[----:B------:R-:W3:Y:S02]  /*1f40*/  LDG.E.U8 R88, desc[UR36][R98.64] ;  /* 0x0000002462587981 */ /* 0x000ee4000c1e1100 */
[----:B---3--:R-:W-:-:S05]  /*1f50*/  PRMT R56, R88, 0x8880, RZ ;  /* 0x0000888058387816 */ /* 0x008fca00000000ff */
[----:B------:R-:W-:-:S07]  /*1f60*/  IMAD R89, R56, R23, RZ ;  /* 0x0000001738597224 */ /* 0x000fce00078e02ff */
.L_x_35:
[----:B------:R-:W-:Y:S05]  /*1f70*/  BSYNC B1 ;  /* 0x0000000000017941 */ /* 0x000fea0003800000 */
.L_x_34:
[C---:B------:R-:W-:Y:S01]  /*1f80*/  ISETP.LT.OR P4, PT, R3.reuse, 0x2, !P1 ;  /* 0x000000020300780c */ /* 0x040fe20004f81670 */
[----:B--2---:R-:W-:Y:S01]  /*1f90*/  @!P2 IMAD R57, R58, R22, R89 ;  /* 0x000000163a39a224 */ /* 0x004fe200078e0259 */
[----:B------:R-:W-:Y:S01]  /*1fa0*/  BSSY B1, `(.L_x_36) ;  /* 0x0000009000017945 */ /* 0x000fe20003800000 */
[C---:B------:R-:W-:Y:S02]  /*1fb0*/  ISETP.LT.OR P3, PT, R3.reuse, 0x9, !P0 ;  /* 0x000000090300780c */ /* 0x040fe40004761670 */
[C---:B------:R-:W-:Y:S01]  /*1fc0*/  ISETP.LT.OR P5, PT, R3.reuse, 0xa, !P0 ;  /* 0x0000000a0300780c */ /* 0x040fe200047a1670 */
[----:B------:R2:W-:Y:S01]  /*1fd0*/  @!P2 STG.E.U8 desc[UR36][R6.64], R57 ;  /* 0x000000390600a986 */ /* 0x0005e2000c101124 */
[----:B------:R-:W-:-:S06]  /*1fe0*/  ISETP.LT.OR P2, PT, R3, 0x9, !P1 ;  /* 0x000000090300780c */ /* 0x000fcc0004f41670 */
[----:B------:R-:W-:Y:S07]  /*1ff0*/  @P4 BRA `(.L_x_37) ;  /* 0x00000000000c4947 */ /* 0x000fee0003800000 */
[----:B------:R-:W3:Y:S02]  /*2000*/  LDG.E.U8 R88, desc[UR36][R98.64+0x1] ;  /* 0x0000012462587981 */ /* 0x000ee4000c1e1100 */
[----:B---3--:R-:W-:-:S05]  /*2010*/  PRMT R56, R88, 0x8880, RZ ;  /* 0x0000888058387816 */ /* 0x008fca00000000ff */
[----:B------:R-:W-:-:S07]  /*2020*/  IMAD R89, R56, R23, RZ ;  /* 0x0000001738597224 */ /* 0x000fce00078e02ff */
.L_x_37:
[----:B------:R-:W-:Y:S05]  /*2030*/  BSYNC B1 ;  /* 0x0000000000017941 */ /* 0x000fea0003800000 */
.L_x_36:
[----:B------:R-:W-:Y:S01]  /*2040*/  @!P4 IMAD R59, R59, R22, R89 ;  /* 0x000000163b3bc224 */ /* 0x000fe200078e0259 */
[----:B------:R-:W-:Y:S04]  /*2050*/  BSSY B1, `(.L_x_38) ;  /* 0x0000006000017945 */ /* 0x000fe80003800000 */
[----:B------:R3:W-:Y:S01]  /*2060*/  @!P4 STG.E.U8 desc[UR36][R6.64+0x1], R59 ;  /* 0x0000013b0600c986 */ /* 0x0007e2000c101124 */
[----:B------:R-:W-:Y:S05]  /*2070*/  @P3 BRA `(.L_x_39) ;  /* 0x00000000000c3947 */ /* 0x000fea0003800000 */
[----:B------:R-:W4:Y:S02]  /*2080*/  LDG.E.U8 R88, desc[UR36][R94.64+0x8] ;  /* 0x000008245e587981 */ /* 0x000f24000c1e1100 */
[----:B----4-:R-:W-:-:S05]  /*2090*/  PRMT R56, R88, 0x8880, RZ ;  /* 0x0000888058387816 */ /* 0x010fca00000000ff */
[----:B------:R-:W-:-:S07]  /*20a0*/  IMAD R89, R56, R23, RZ ;  /* 0x0000001738597224 */ /* 0x000fce00078e02ff */
.L_x_39:
[----:B------:R-:W-:Y:S05]  /*20b0*/  BSYNC B1 ;  /* 0x0000000000017941 */ /* 0x000fea0003800000 */
.L_x_38:
[----:B--2---:R-:W-:Y:S01]  /*20c0*/  @!P3 IMAD R57, R60, R22, R89 ;  /* 0x000000163c39b224 */ /* 0x004fe200078e0259 */
[----:B------:R-:W-:Y:S04]  /*20d0*/  BSSY B1, `(.L_x_40) ;  /* 0x0000006000017945 */ /* 0x000fe80003800000 */
[----:B------:R2:W-:Y:S01]  /*20e0*/  @!P3 STG.E.U8 desc[UR36][R92.64+0x8], R57 ;  /* 0x000008395c00b986 */ /* 0x0005e2000c101124 */
[----:B------:R-:W-:Y:S05]  /*20f0*/  @P5 BRA `(.L_x_41) ;  /* 0x00000000000c5947 */ /* 0x000fea0003800000 */
[----:B------:R-:W4:Y:S02]  /*2100*/  LDG.E.U8 R88, desc[UR36][R94.64+0x9] ;  /* 0x000009245e587981 */ /* 0x000f24000c1e1100 */
[----:B----4-:R-:W-:-:S05]  /*2110*/  PRMT R56, R88, 0x8880, RZ ;  /* 0x0000888058387816 */ /* 0x010fca00000000ff */
[----:B------:R-:W-:-:S07]  /*2120*/  IMAD R89, R56, R23, RZ ;  /* 0x0000001738597224 */ /* 0x000fce00078e02ff */
.L_x_41:
[----:B------:R-:W-:Y:S05]  /*2130*/  BSYNC B1 ;  /* 0x0000000000017941 */ /* 0x000fea0003800000 */
.L_x_40:
[----:B------:R-:W-:Y:S01]  /*2140*/  @!P5 IMAD R61, R61, R22, R89 ;  /* 0x000000163d3dd224 */ /* 0x000fe200078e0259 */
[----:B------:R-:W-:Y:S04]  /*2150*/  BSSY B1, `(.L_x_42) ;  /* 0x0000006000017945 */ /* 0x000fe80003800000 */
[----:B------:R4:W-:Y:S01]  /*2160*/  @!P5 STG.E.U8 desc[UR36][R92.64+0x9], R61 ;  /* 0x0000093d5c00d986 */ /* 0x0009e2000c101124 */
[----:B------:R-:W-:Y:S05]  /*2170*/  @P2 BRA `(.L_x_43) ;  /* 0x00000000000c2947 */ /* 0x000fea0003800000 */
[----:B------:R-:W5:Y:S02]  /*2180*/  LDG.E.U8 R88, desc[UR36][R98.64+0x8] ;  /* 0x0000082462587981 */ /* 0x000f64000c1e1100 */
[----:B-----5:R-:W-:-:S05]  /*2190*/  PRMT R56, R88, 0x8880, RZ ;  /* 0x0000888058387816 */ /* 0x020fca00000000ff */
[----:B------:R-:W-:-:S07]  /*21a0*/  IMAD R89, R56, R23, RZ ;  /* 0x0000001738597224 */ /* 0x000fce00078e02ff */
.L_x_43:
[----:B------:R-:W-:Y:S05]  /*21b0*/  BSYNC B1 ;  /* 0x0000000000017941 */ /* 0x000fea0003800000 */
.L_x_42:
        /* <DEDUP_REMOVED lines=8> */
[----:B------:R-:W5:Y:S02]  /*2240*/  LDG.E.U8 R88, desc[UR36][R98.64+0x9] ;  /* 0x0000092462587981 */ /* 0x000f64000c1e1100 */
[----:B-----5:R-:W-:-:S05]  /*2250*/  PRMT R56, R88, 0x8880, RZ ;  /* 0x0000888058387816 */ /* 0x020fca00000000ff */
[----:B------:R-:W-:-:S07]  /*2260*/  IMAD R89, R56, R23, RZ ;  /* 0x0000001738597224 */ /* 0x000fce00078e02ff */
.L_x_45:
[----:B------:R-:W-:Y:S05]  /*2270*/  BSYNC B1 ;  /* 0x0000000000017941 */ /* 0x000fea0003800000 */
.L_x_44:
[----:B------:R-:W-:Y:S01]  /*2280*/  @!P4 IMAD R63, R63, R22, R89 ;  /* 0x000000163f3fc224 */ /* 0x000fe200078e0259 */
[----:B------:R-:W-:Y:S04]  /*2290*/  BSSY B1, `(.L_x_46) ;  /* 0x0000006000017945 */ /* 0x000fe80003800000 */
[----:B------:R0:W-:Y:S01]  /*22a0*/  @!P4 STG.E.U8 desc[UR36][R6.64+0x9], R63 ;  /* 0x0000093f0600c986 */ /* 0x0001e2000c101124 */
[----:B------:R-:W-:Y:S05]  /*22b0*/  @P3 BRA `(.L_x_47) ;  /* 0x00000000000c3947 */ /* 0x000fea0003800000 */
[----:B------:R-:W5:Y:S02]  /*22c0*/  LDG.E.U8 R88, desc[UR36][R94.64+0x10] ;  /* 0x000010245e587981 */ /* 0x000f64000c1e1100 */
[----:B-----5:R-:W-:-:S05]  /*22d0*/  PRMT R56, R88, 0x8880, RZ ;  /* 0x0000888058387816 */ /* 0x020fca00000000ff */
[----:B------:R-:W-:-:S07]  /*22e0*/  IMAD R89, R56, R23, RZ ;  /* 0x0000001738597224 */ /* 0x000fce00078e02ff */
.L_x_47:
[----:B------:R-:W-:Y:S05]  /*22f0*/  BSYNC B1 ;  /* 0x0000000000017941 */ /* 0x000fea0003800000 */
.L_x_46:
[----:B--2---:R-:W-:Y:S01]  /*2300*/  @!P3 IMAD R57, R64, R22, R89 ;  /* 0x000000164039b224 */ /* 0x004fe200078e0259 */
[----:B------:R-:W-:Y:S04]  /*2310*/  BSSY B1, `(.L_x_48) ;  /* 0x0000006000017945 */ /* 0x000fe80003800000 */
[----:B------:R2:W-:Y:S01]  /*2320*/  @!P3 STG.E.U8 desc[UR36][R92.64+0x10], R57 ;  /* 0x000010395c00b986 */ /* 0x0005e2000c101124 */
[----:B------:R-:W-:Y:S05]  /*2330*/  @P5 BRA `(.L_x_49) ;  /* 0x00000000000c5947 */ /* 0x000fea0003800000 */
[----:B------:R-:W5:Y:S02]  /*2340*/  LDG.E.U8 R88, desc[UR36][R94.64+0x11] ;  /* 0x000011245e587981 */ /* 0x000f64000c1e1100 */
[----:B-----5:R-:W-:-:S05]  /*2350*/  PRMT R56, R88, 0x8880, RZ ;  /* 0x0000888058387816 */ /* 0x020fca00000000ff */
[----:B------:R-:W-:-:S07]  /*2360*/  IMAD R89, R56, R23, RZ ;  /* 0x0000001738597224 */ /* 0x000fce00078e02ff */
.L_x_49:
[----:B------:R-:W-:Y:S05]  /*2370*/  BSYNC B1 ;  /* 0x0000000000017941 */ /* 0x000fea0003800000 */
.L_x_48:
[----:B------:R-:W-:Y:S01]  /*2380*/  @!P5 IMAD R65, R65, R22, R89 ;  /* 0x000000164141d224 */ /* 0x000fe200078e0259 */
[----:B------:R-:W-:Y:S04]  /*2390*/  BSSY B1, `(.L_x_50) ;  /* 0x0000006000017945 */ /* 0x000fe80003800000 */
[----:B------:R0:W-:Y:S01]  /*23a0*/  @!P5 STG.E.U8 desc[UR36][R92.64+0x11], R65 ;  /* 0x000011415c00d986 */ /* 0x0001e2000c101124 */
[----:B------:R-:W-:Y:S05]  /*23b0*/  @P2 BRA `(.L_x_51) ;  /* 0x00000000000c2947 */ /* 0x000fea0003800000 */
[----:B------:R-:W5:Y:S02]  /*23c0*/  LDG.E.U8 R88, desc[UR36][R98.64+0x10] ;  /* 0x0000102462587981 */ /* 0x000f64000c1e1100 */
[----:B-----5:R-:W-:-:S05]  /*23d0*/  PRMT R56, R88, 0x8880, RZ ;  /* 0x0000888058387816 */ /* 0x020fca00000000ff */
[----:B------:R-:W-:-:S07]  /*23e0*/  IMAD R89, R56, R23, RZ ;  /* 0x0000001738597224 */ /* 0x000fce00078e02ff */
.L_x_51:
[----:B------:R-:W-:Y:S05]  /*23f0*/  BSYNC B1 ;  /* 0x0000000000017941 */ /* 0x000fea0003800000 */
.L_x_50:
        /* <DEDUP_REMOVED lines=11> */
.L_x_53:
[----:B------:R-:W-:Y:S05]  /*24b0*/  BSYNC B1 ;  /* 0x0000000000017941 */ /* 0x000fea0003800000 */
.L_x_52:
[----:B------:R-:W-:Y:S01]  /*24c0*/  @!P4 IMAD R67, R67, R22, R89 ;  /* 0x000000164343c224 */ /* 0x000fe200078e0259 */
[----:B------:R-:W-:Y:S04]  /*24d0*/  BSSY B1, `(.L_x_54) ;  /* 0x0000006000017945 */ /* 0x000fe80003800000 */
[----:B------:R0:W-:Y:S01]  /*24e0*/  @!P4 STG.E.U8 desc[UR36][R6.64+0x11], R67 ;  /* 0x000011430600c986 */ /* 0x0001e2000c101124 */
[----:B------:R-:W-:Y:S05]  /*24f0*/  @P3 BRA `(.L_x_55) ;  /* 0x00000000000c3947 */ /* 0x000fea0003800000 */
[----:B------:R-:W5:Y:S02]  /*2500*/  LDG.E.U8 R88, desc[UR36][R94.64+0x18] ;  /* 0x000018245e587981 */ /* 0x000f64000c1e1100 */
[----:B-----5:R-:W-:-:S05]  /*2510*/  PRMT R56, R88, 0x8880, RZ ;  /* 0x0000888058387816 */ /* 0x020fca00000000ff */
[----:B------:R-:W-:-:S07]  /*2520*/  IMAD R89, R56, R23, RZ ;  /* 0x0000001738597224 */ /* 0x000fce00078e02ff */
.L_x_55:
[----:B------:R-:W-:Y:S05]  /*2530*/  BSYNC B1 ;  /* 0x0000000000017941 */ /* 0x000fea0003800000 */
.L_x_54:
[----:B--2---:R-:W-:Y:S01]  /*2540*/  @!P3 IMAD R57, R68, R22, R89 ;  /* 0x000000164439b224 */ /* 0x004fe200078e0259 */
[----:B------:R-:W-:Y:S04]  /*2550*/  BSSY B1, `(.L_x_56) ;  /* 0x0000006000017945 */ /* 0x000fe80003800000 */
[----:B------:R2:W-:Y:S01]  /*2560*/  @!P3 STG.E.U8 desc[UR36][R92.64+0x18], R57 ;  /* 0x000018395c00b986 */ /* 0x0005e2000c101124 */
[----:B------:R-:W-:Y:S05]  /*2570*/  @P5 BRA `(.L_x_57) ;  /* 0x00000000000c5947 */ /* 0x000fea0003800000 */
[----:B------:R-:W5:Y:S02]  /*2580*/  LDG.E.U8 R88, desc[UR36][R94.64+0x19] ;  /* 0x000019245e587981 */ /* 0x000f64000c1e1100 */
[----:B-----5:R-:W-:-:S05]  /*2590*/  PRMT R56, R88, 0x8880, RZ ;  /* 0x0000888058387816 */ /* 0x020fca00000000ff */
[----:B------:R-:W-:-:S07]  /*25a0*/  IMAD R89, R56, R23, RZ ;  /* 0x0000001738597224 */ /* 0x000fce00078e02ff */
.L_x_57:
[----:B------:R-:W-:Y:S05]  /*25b0*/  BSYNC B1 ;  /* 0x0000000000017941 */ /* 0x000fea0003800000 */
.L_x_56:
[----:B------:R-:W-:Y:S01]  /*25c0*/  @!P5 IMAD R69, R69, R22, R89 ;  /* 0x000000164545d224 */ /* 0x000fe200078e0259 */
[----:B------:R-:W-:Y:S04]  /*25d0*/  BSSY B1, `(.L_x_58) ;  /* 0x0000006000017945 */ /* 0x000fe80003800000 */
[----:B------:R0:W-:Y:S01]  /*25e0*/  @!P5 STG.E.U8 desc[UR36][R92.64+0x19], R69 ;  /* 0x000019455c00d986 */ /* 0x0001e2000c101124 */
[----:B------:R-:W-:Y:S05]  /*25f0*/  @P2 BRA `(.L_x_59) ;  /* 0x00000000000c2947 */ /* 0x000fea0003800000 */
[----:B------:R-:W5:Y:S02]  /*2600*/  LDG.E.U8 R88, desc[UR36][R98.64+0x18] ;  /* 0x0000182462587981 */ /* 0x000f64000c1e1100 */
[----:B-----5:R-:W-:-:S05]  /*2610*/  PRMT R56, R88, 0x8880, RZ ;  /* 0x0000888058387816 */ /* 0x020fca00000000ff */
[----:B------:R-:W-:-:S07]  /*2620*/  IMAD R89, R56, R23, RZ ;  /* 0x0000001738597224 */ /* 0x000fce00078e02ff */
.L_x_59:
[----:B------:R-:W-:Y:S05]  /*2630*/  BSYNC B1 ;  /* 0x0000000000017941 */ /* 0x000fea0003800000 */
.L_x_58:
        /* <DEDUP_REMOVED lines=11> */
.L_x_61:
[----:B------:R-:W-:Y:S05]  /*26f0*/  BSYNC B1 ;  /* 0x0000000000017941 */ /* 0x000fea0003800000 */
.L_x_60:
[----:B------:R-:W-:Y:S01]  /*2700*/  @!P4 IMAD R71, R71, R22, R89 ;  /* 0x000000164747c224 */ /* 0x000fe200078e0259 */
[----:B------:R-:W-:Y:S04]  /*2710*/  BSSY B1, `(.L_x_62) ;  /* 0x0000006000017945 */ /* 0x000fe80003800000 */
[----:B------:R0:W-:Y:S01]  /*2720*/  @!P4 STG.E.U8 desc[UR36][R6.64+0x19], R71 ;  /* 0x000019470600c986 */ /* 0x0001e2000c101124 */
[----:B------:R-:W-:Y:S05]  /*2730*/  @P3 BRA `(.L_x_63) ;  /* 0x00000000000c3947 */ /* 0x000fea0003800000 */
[----:B------:R-:W5:Y:S02]  /*2740*/  LDG.E.U8 R88, desc[UR36][R94.64+0x20] ;  /* 0x000020245e587981 */ /* 0x000f64000c1e1100 */
[----:B-----5:R-:W-:-:S05]  /*2750*/  PRMT R56, R88, 0x8880, RZ ;  /* 0x0000888058387816 */ /* 0x020fca00000000ff */
[----:B------:R-:W-:-:S07]  /*2760*/  IMAD R89, R56, R23, RZ ;  /* 0x0000001738597224 */ /* 0x000fce00078e02ff */
.L_x_63:
[----:B------:R-:W-:Y:S05]  /*2770*/  BSYNC B1 ;  /* 0x0000000000017941 */ /* 0x000fea0003800000 */
.L_x_62:
[----:B--2---:R-:W-:Y:S01]  /*2780*/  @!P3 IMAD R57, R72, R22, R89 ;  /* 0x000000164839b224 */ /* 0x004fe200078e0259 */
[----:B------:R-:W-:Y:S04]  /*2790*/  BSSY B1, `(.L_x_64) ;  /* 0x0000006000017945 */ /* 0x000fe80003800000 */
[----:B------:R2:W-:Y:S01]  /*27a0*/  @!P3 STG.E.U8 desc[UR36][R92.64+0x20], R57 ;  /* 0x000020395c00b986 */ /* 0x0005e2000c101124 */
[----:B------:R-:W-:Y:S05]  /*27b0*/  @P5 BRA `(.L_x_65) ;  /* 0x00000000000c5947 */ /* 0x000fea0003800000 */
[----:B------:R-:W5:Y:S02]  /*27c0*/  LDG.E.U8 R88, desc[UR36][R94.64+0x21] ;  /* 0x000021245e587981 */ /* 0x000f64000c1e1100 */
[----:B-----5:R-:W-:-:S05]  /*27d0*/  PRMT R56, R88, 0x8880, RZ ;  /* 0x0000888058387816 */ /* 0x020fca00000000ff */
[----:B------:R-:W-:-:S07]  /*27e0*/  IMAD R89, R56, R23, RZ ;  /* 0x0000001738597224 */ /* 0x000fce00078e02ff */
.L_x_65:
[----:B------:R-:W-:Y:S05]  /*27f0*/  BSYNC B1 ;  /* 0x0000000000017941 */ /* 0x000fea0003800000 */
.L_x_64:
[----:B------:R-:W-:Y:S01]  /*2800*/  @!P5 IMAD R73, R73, R22, R89 ;  /* 0x000000164949d224 */ /* 0x000fe200078e0259 */
[----:B------:R-:W-:Y:S04]  /*2810*/  BSSY B1, `(.L_x_66) ;  /* 0x0000006000017945 */ /* 0x000fe80003800000 */
[----:B------:R0:W-:Y:S01]  /*2820*/  @!P5 STG.E.U8 desc[UR36][R92.64+0x21], R73 ;  /* 0x000021495c00d986 */ /* 0x0001e2000c101124 */
[----:B------:R-:W-:Y:S05]  /*2830*/  @P2 BRA `(.L_x_67) ;  /* 0x00000000000c2947 */ /* 0x000fea0003800000 */
[----:B------:R-:W5:Y:S02]  /*2840*/  LDG.E.U8 R88, desc[UR36][R98.64+0x20] ;  /* 0x0000202462587981 */ /* 0x000f64000c1e1100 */
[----:B-----5:R-:W-:-:S05]  /*2850*/  PRMT R56, R88, 0x8880, RZ ;  /* 0x0000888058387816 */ /* 0x020fca00000000ff */
[----:B------:R-:W-:-:S07]  /*2860*/  IMAD R89, R56, R23, RZ ;  /* 0x0000001738597224 */ /* 0x000fce00078e02ff */
.L_x_67:
[----:B------:R-:W-:Y:S05]  /*2870*/  BSYNC B1 ;  /* 0x0000000000017941 */ /* 0x000fea0003800000 */
.L_x_66:
        /* <DEDUP_REMOVED lines=11> */
.L_x_69:
[----:B------:R-:W-:Y:S05]  /*2930*/  BSYNC B1 ;  /* 0x0000000000017941 */ /* 0x000fea0003800000 */
.L_x_68:
[----:B------:R-:W-:Y:S01]  /*2940*/  @!P4 IMAD R75, R75, R22, R89 ;  /* 0x000000164b4bc224 */ /* 0x000fe200078e0259 */
[----:B------:R-:W-:Y:S04]  /*2950*/  BSSY B1, `(.L_x_70) ;  /* 0x0000006000017945 */ /* 0x000fe80003800000 */
[----:B------:R0:W-:Y:S01]  /*2960*/  @!P4 STG.E.U8 desc[UR36][R6.64+0x21], R75 ;  /* 0x0000214b0600c986 */ /* 0x0001e2000c101124 */
[----:B------:R-:W-:Y:S05]  /*2970*/  @P3 BRA `(.L_x_71) ;  /* 0x00000000000c3947 */ /* 0x000fea0003800000 */
[----:B------:R-:W5:Y:S02]  /*2980*/  LDG.E.U8 R88, desc[UR36][R94.64+0x28] ;  /* 0x000028245e587981 */ /* 0x000f64000c1e1100 */
[----:B-----5:R-:W-:-:S05]  /*2990*/  PRMT R56, R88, 0x8880, RZ ;  /* 0x0000888058387816 */ /* 0x020fca00000000ff */
[----:B------:R-:W-:-:S07]  /*29a0*/  IMAD R89, R56, R23, RZ ;  /* 0x0000001738597224 */ /* 0x000fce00078e02ff */
.L_x_71:
[----:B------:R-:W-:Y:S05]  /*29b0*/  BSYNC B1 ;  /* 0x0000000000017941 */ /* 0x000fea0003800000 */
.L_x_70:
[----:B--2---:R-:W-:Y:S01]  /*29c0*/  @!P3 IMAD R57, R76, R22, R89 ;  /* 0x000000164c39b224 */ /* 0x004fe200078e0259 */
[----:B------:R-:W-:Y:S04]  /*29d0*/  BSSY B1, `(.L_x_72) ;  /* 0x0000006000017945 */ /* 0x000fe80003800000 */
[----:B------:R2:W-:Y:S01]  /*29e0*/  @!P3 STG.E.U8 desc[UR36][R92.64+0x28], R57 ;  /* 0x000028395c00b986 */ /* 0x0005e2000c101124 */
[----:B------:R-:W-:Y:S05]  /*29f0*/  @P5 BRA `(.L_x_73) ;  /* 0x00000000000c5947 */ /* 0x000fea0003800000 */
[----:B------:R-:W5:Y:S02]  /*2a00*/  LDG.E.U8 R88, desc[UR36][R94.64+0x29] ;  /* 0x000029245e587981 */ /* 0x000f64000c1e1100 */
[----:B-----5:R-:W-:-:S05]  /*2a10*/  PRMT R56, R88, 0x8880, RZ ;  /* 0x0000888058387816 */ /* 0x020fca00000000ff */
[----:B------:R-:W-:-:S07]  /*2a20*/  IMAD R89, R56, R23, RZ ;  /* 0x0000001738597224 */ /* 0x000fce00078e02ff */
.L_x_73:
[----:B------:R-:W-:Y:S05]  /*2a30*/  BSYNC B1 ;  /* 0x0000000000017941 */ /* 0x000fea0003800000 */
.L_x_72:
[----:B------:R-:W-:Y:S01]  /*2a40*/  @!P5 IMAD R77, R77, R22, R89 ;  /* 0x000000164d4dd224 */ /* 0x000fe200078e0259 */
[----:B------:R-:W-:Y:S04]  /*2a50*/  BSSY B1, `(.L_x_74) ;  /* 0x0000006000017945 */ /* 0x000fe80003800000 */
[----:B------:R0:W-:Y:S01]  /*2a60*/  @!P5 STG.E.U8 desc[UR36][R92.64+0x29], R77 ;  /* 0x0000294d5c00d986 */ /* 0x0001e2000c101124 */
[----:B------:R-:W-:Y:S05]  /*2a70*/  @P2 BRA `(.L_x_75) ;  /* 0x00000000000c2947 */ /* 0x000fea0003800000 */
[----:B------:R-:W5:Y:S02]  /*2a80*/  LDG.E.U8 R88, desc[UR36][R98.64+0x28] ;  /* 0x0000282462587981 */ /* 0x000f64000c1e1100 */
[----:B-----5:R-:W-:-:S05]  /*2a90*/  PRMT R56, R88, 0x8880, RZ ;  /* 0x0000888058387816 */ /* 0x020fca00000000ff */
[----:B------:R-:W-:-:S07]  /*2aa0*/  IMAD R89, R56, R23, RZ ;  /* 0x0000001738597224 */ /* 0x000fce00078e02ff */
.L_x_75:
[----:B------:R-:W-:Y:S05]  /*2ab0*/  BSYNC B1 ;  /* 0x0000000000017941 */ /* 0x000fea0003800000 */
.L_x_74:
        /* <DEDUP_REMOVED lines=11> */
.L_x_77:
[----:B------:R-:W-:Y:S05]  /*2b70*/  BSYNC B1 ;  /* 0x0000000000017941 */ /* 0x000fea0003800000 */
.L_x_76:
[----:B------:R-:W-:Y:S01]  /*2b80*/  @!P4 IMAD R79, R79, R22, R89 ;  /* 0x000000164f4fc224 */ /* 0x000fe200078e0259 */
[----:B------:R-:W-:Y:S04]  /*2b90*/  BSSY B1, `(.L_x_78) ;  /* 0x0000006000017945 */ /* 0x000fe80003800000 */
[----:B------:R0:W-:Y:S01]  /*2ba0*/  @!P4 STG.E.U8 desc[UR36][R6.64+0x29], R79 ;  /* 0x0000294f0600c986 */ /* 0x0001e2000c101124 */
[----:B------:R-:W-:Y:S05]  /*2bb0*/  @P3 BRA `(.L_x_79) ;  /* 0x00000000000c3947 */ /* 0x000fea0003800000 */
[----:B------:R-:W5:Y:S02]  /*2bc0*/  LDG.E.U8 R88, desc[UR36][R94.64+0x30] ;  /* 0x000030245e587981 */ /* 0x000f64000c1e1100 */
[----:B-----5:R-:W-:-:S05]  /*2bd0*/  PRMT R56, R88, 0x8880, RZ ;  /* 0x0000888058387816 */ /* 0x020fca00000000ff */
[----:B------:R-:W-:-:S07]  /*2be0*/  IMAD R89, R56, R23, RZ ;  /* 0x0000001738597224 */ /* 0x000fce00078e02ff */
.L_x_79:
[----:B------:R-:W-:Y:S05]  /*2bf0*/  BSYNC B1 ;  /* 0x0000000000017941 */ /* 0x000fea0003800000 */
.L_x_78:
[----:B--2---:R-:W-:Y:S01]  /*2c00*/  @!P3 IMAD R57, R80, R22, R89 ;  /* 0x000000165039b224 */ /* 0x004fe200078e0259 */
[----:B------:R-:W-:Y:S04]  /*2c10*/  BSSY B1, `(.L_x_80) ;  /* 0x0000006000017945 */ /* 0x000fe80003800000 */
[----:B------:R2:W-:Y:S01]  /*2c20*/  @!P3 STG.E.U8 desc[UR36][R92.64+0x30], R57 ;  /* 0x000030395c00b986 */ /* 0x0005e2000c101124 */
[----:B------:R-:W-:Y:S05]  /*2c30*/  @P5 BRA `(.L_x_81) ;  /* 0x00000000000c5947 */ /* 0x000fea0003800000 */
[----:B------:R-:W5:Y:S02]  /*2c40*/  LDG.E.U8 R88, desc[UR36][R94.64+0x31] ;  /* 0x000031245e587981 */ /* 0x000f64000c1e1100 */
[----:B-----5:R-:W-:-:S05]  /*2c50*/  PRMT R56, R88, 0x8880, RZ ;  /* 0x0000888058387816 */ /* 0x020fca00000000ff */
[----:B------:R-:W-:-:S07]  /*2c60*/  IMAD R89, R56, R23, RZ ;  /* 0x0000001738597224 */ /* 0x000fce00078e02ff */
.L_x_81:
[----:B------:R-:W-:Y:S05]  /*2c70*/  BSYNC B1 ;  /* 0x0000000000017941 */ /* 0x000fea0003800000 */
.L_x_80:
[----:B------:R-:W-:Y:S01]  /*2c80*/  @!P5 IMAD R81, R81, R22, R89 ;  /* 0x000000165151d224 */ /* 0x000fe200078e0259 */
[----:B------:R-:W-:Y:S04]  /*2c90*/  BSSY B1, `(.L_x_82) ;  /* 0x0000006000017945 */ /* 0x000fe80003800000 */
[----:B------:R0:W-:Y:S01]  /*2ca0*/  @!P5 STG.E.U8 desc[UR36][R92.64+0x31], R81 ;  /* 0x000031515c00d986 */ /* 0x0001e2000c101124 */
[----:B------:R-:W-:Y:S05]  /*2cb0*/  @P2 BRA `(.L_x_83) ;  /* 0x00000000000c2947 */ /* 0x000fea0003800000 */
[----:B------:R-:W5:Y:S02]  /*2cc0*/  LDG.E.U8 R88, desc[UR36][R98.64+0x30] ;  /* 0x0000302462587981 */ /* 0x000f64000c1e1100 */
[----:B-----5:R-:W-:-:S05]  /*2cd0*/  PRMT R56, R88, 0x8880, RZ ;  /* 0x0000888058387816 */ /* 0x020fca00000000ff */
[----:B------:R-:W-:-:S07]  /*2ce0*/  IMAD R89, R56, R23, RZ ;  /* 0x0000001738597224 */ /* 0x000fce00078e02ff */
.L_x_83:
[----:B------:R-:W-:Y:S05]  /*2cf0*/  BSYNC B1 ;  /* 0x0000000000017941 */ /* 0x000fea0003800000 */
.L_x_82:
[C---:B------:R-:W-:Y:S01]  /*2d00*/  ISETP.LT.OR P4, PT, R3.reuse, 0x32, !P1 ;  /* 0x000000320300780c */ /* 0x040fe20004f81670 */
[----:B--2---:R-:W-:Y:S01]  /*2d10*/  @!P2 IMAD R57, R82, R22, R89 ;  /* 0x000000165239a224 */ /* 0x004fe200078e0259 */
[----:B------:R-:W-:Y:S01]  /*2d20*/  BSSY B1, `(.L_x_84) ;  /* 0x000000b000017945 */ /* 0x000fe20003800000 */
[----:B------:R-:W-:Y:S02]  /*2d30*/  ISETP.LT.OR P3, PT, R3, 0x39, !P0 ;  /* 0x000000390300780c */ /* 0x000fe40004761670 */
[----:B------:R-:W-:Y:S01]  /*2d40*/  IADD3 R103, P5, R103, 0x80, RZ ;  /* 0x0000008067677810 */ /* 0x000fe20007fbe0ff */
[----:B------:R2:W-:Y:S01]  /*2d50*/  @!P2 STG.E.U8 desc[UR36][R6.64+0x30], R57 ;  /* 0x000030390600a986 */ /* 0x0005e2000c101124 */
[C---:B------:R-:W-:Y:S02]  /*2d60*/  ISETP.LT.OR P2, PT, R3.reuse, 0x39, !P1 ;  /* 0x000000390300780c */ /* 0x040fe40004f41670 */
[C---:B------:R-:W-:Y:S02]  /*2d70*/  ISETP.LT.OR P0, PT, R3.reuse, 0x3a, !P0 ;  /* 0x0000003a0300780c */ /* 0x040fe40004701670 */
[----:B------:R-:W-:-:S02]  /*2d80*/  ISETP.LT.OR P1, PT, R3, 0x3a, !P1 ;  /* 0x0000003a0300780c */ /* 0x000fc40004f21670 */
[----:B------:R-:W-:Y:S11]  /*2d90*/  @P4 BRA `(.L_x_85) ;  /* 0x00000000000c4947 */ /* 0x000ff60003800000 */
[----:B------:R-:W5:Y:S02]  /*2da0*/  LDG.E.U8 R88, desc[UR36][R98.64+0x31] ;  /* 0x0000312462587981 */ /* 0x000f64000c1e1100 */
[----:B-----5:R-:W-:-:S05]  /*2db0*/  PRMT R56, R88, 0x8880, RZ ;  /* 0x0000888058387816 */ /* 0x020fca00000000ff */
[----:B------:R-:W-:-:S07]  /*2dc0*/  IMAD R89, R56, R23, RZ ;  /* 0x0000001738597224 */ /* 0x000fce00078e02ff */
.L_x_85:
[----:B------:R-:W-:Y:S05]  /*2dd0*/  BSYNC B1 ;  /* 0x0000000000017941 */ /* 0x000fea0003800000 */
.L_x_84:
[----:B------:R-:W-:Y:S01]  /*2de0*/  @!P4 IMAD R83, R83, R22, R89 ;  /* 0x000000165353c224 */ /* 0x000fe200078e0259 */
[----:B------:R-:W-:Y:S04]  /*2df0*/  BSSY B1, `(.L_x_86) ;  /* 0x0000006000017945 */ /* 0x000fe80003800000 */
[----:B------:R0:W-:Y:S01]  /*2e00*/  @!P4 STG.E.U8 desc[UR36][R6.64+0x31], R83 ;  /* 0x000031530600c986 */ /* 0x0001e2000c101124 */
[----:B------:R-:W-:Y:S05]  /*2e10*/  @P3 BRA `(.L_x_87) ;  /* 0x00000000000c3947 */ /* 0x000fea0003800000 */
[----:B------:R-:W5:Y:S02]  /*2e20*/  LDG.E.U8 R88, desc[UR36][R94.64+0x38] ;  /* 0x000038245e587981 */ /* 0x000f64000c1e1100 */
[----:B-----5:R-:W-:-:S05]  /*2e30*/  PRMT R56, R88, 0x8880, RZ ;  /* 0x0000888058387816 */ /* 0x020fca00000000ff */
[----:B------:R-:W-:-:S07]  /*2e40*/  IMAD R89, R56, R23, RZ ;  /* 0x0000001738597224 */ /* 0x000fce00078e02ff */
.L_x_87:
[----:B------:R-:W-:Y:S05]  /*2e50*/  BSYNC B1 ;  /* 0x0000000000017941 */ /* 0x000fea0003800000 */
.L_x_86:
[----:B--2---:R-:W-:Y:S01]  /*2e60*/  @!P3 IMAD R57, R84, R22, R89 ;  /* 0x000000165439b224 */ /* 0x004fe200078e0259 */
[----:B------:R-:W-:Y:S01]  /*2e70*/  BSSY B1, `(.L_x_88) ;  /* 0x0000007000017945 */ /* 0x000fe20003800000 */
[----:B------:R-:W-:-:S03]  /*2e80*/  IMAD.X R5, RZ, RZ, R5, P5 ;  /* 0x000000ffff057224 */ /* 0x000fc600028e0605 */
[----:B------:R2:W-:Y:S01]  /*2e90*/  @!P3 STG.E.U8 desc[UR36][R92.64+0x38], R57 ;  /* 0x000038395c00b986 */ /* 0x0005e2000c101124 */
[----:B------:R-:W-:Y:S05]  /*2ea0*/  @P0 BRA `(.L_x_89) ;  /* 0x00000000000c0947 */ /* 0x000fea0003800000 */
[----:B------:R-:W5:Y:S02]  /*2eb0*/  LDG.E.U8 R88, desc[UR36][R94.64+0x39] ;  /* 0x000039245e587981 */ /* 0x000f64000c1e1100 */
[----:B-----5:R-:W-:-:S05]  /*2ec0*/  PRMT R4, R88, 0x8880, RZ ;  /* 0x0000888058047816 */ /* 0x020fca00000000ff */
[----:B------:R-:W-:-:S07]  /*2ed0*/  IMAD R89, R4, R23, RZ ;  /* 0x0000001704597224 */ /* 0x000fce00078e02ff */
.L_x_89:
[----:B------:R-:W-:Y:S05]  /*2ee0*/  BSYNC B1 ;  /* 0x0000000000017941 */ /* 0x000fea0003800000 */
.L_x_88:
[----:B------:R-:W-:Y:S01]  /*2ef0*/  @!P0 IMAD R85, R85, R22, R89 ;  /* 0x0000001655558224 */ /* 0x000fe200078e0259 */
[----:B------:R-:W-:Y:S01]  /*2f00*/  BSSY B1, `(.L_x_90) ;  /* 0x0000007000017945 */ /* 0x000fe20003800000 */
[----:B------:R-:W-:-:S03]  /*2f10*/  IMAD R56, R5, R90, RZ ;  /* 0x0000005a05387224 */ /* 0x000fc600078e02ff */
[----:B------:R0:W-:Y:S01]  /*2f20*/  @!P0 STG.E.U8 desc[UR36][R92.64+0x39], R85 ;  /* 0x000039555c008986 */ /* 0x0001e2000c101124 */
[----:B------:R-:W-:Y:S05]  /*2f30*/  @P2 BRA `(.L_x_91) ;  /* 0x00000000000c2947 */ /* 0x000fea0003800000 */
[----:B------:R-:W5:Y:S02]  /*2f40*/  LDG.E.U8 R88, desc[UR36][R98.64+0x38] ;  /* 0x0000382462587981 */ /* 0x000f64000c1e1100 */
[----:B-----5:R-:W-:-:S05]  /*2f50*/  PRMT R4, R88, 0x8880, RZ ;  /* 0x0000888058047816 */ /* 0x020fca00000000ff */
[----:B------:R-:W-:-:S07]  /*2f60*/  IMAD R89, R4, R23, RZ ;  /* 0x0000001704597224 */ /* 0x000fce00078e02ff */
.L_x_91:
[----:B------:R-:W-:Y:S05]  /*2f70*/  BSYNC B1 ;  /* 0x0000000000017941 */ /* 0x000fea0003800000 */
.L_x_90:
[----:B------:R-:W-:Y:S01]  /*2f80*/  @!P2 IMAD R5, R86, R22, R89 ;  /* 0x000000165605a224 */ /* 0x000fe200078e0259 */
[----:B------:R-:W-:Y:S01]  /*2f90*/  BSSY B1, `(.L_x_92) ;  /* 0x0000009000017945 */ /* 0x000fe20003800000 */
[C---:B--2---:R-:W-:Y:S02]  /*2fa0*/  IMAD R57, R103.reuse, R91, R56 ;  /* 0x0000005b67397224 */ /* 0x044fe400078e0238 */
[CC--:B------:R-:W-:Y:S01]  /*2fb0*/  IMAD.WIDE.U32 R96, R103.reuse, R90.reuse, R96 ;  /* 0x0000005a67607225 */ /* 0x0c0fe200078e0060 */
[----:B------:R2:W-:Y:S03]  /*2fc0*/  @!P2 STG.E.U8 desc[UR36][R6.64+0x38], R5 ;  /* 0x000038050600a986 */ /* 0x0005e6000c101124 */
[----:B------:R-:W-:Y:S01]  /*2fd0*/  IMAD.WIDE.U32 R90, R103, R90, R20 ;  /* 0x0000005a675a7225 */ /* 0x000fe200078e0014 */
[----:B------:R-:W-:Y:S06]  /*2fe0*/  @P1 BRA `(.L_x_93) ;  /* 0x00000000000c1947 */ /* 0x000fec0003800000 */
[----:B------:R-:W5:Y:S02]  /*2ff0*/  LDG.E.U8 R88, desc[UR36][R98.64+0x39] ;  /* 0x0000392462587981 */ /* 0x000f64000c1e1100 */
[----:B-----5:R-:W-:-:S05]  /*3000*/  PRMT R4, R88, 0x8880, RZ ;  /* 0x0000888058047816 */ /* 0x020fca00000000ff */
[----:B------:R-:W-:-:S07]  /*3010*/  IMAD R89, R4, R23, RZ ;  /* 0x0000001704597224 */ /* 0x000fce00078e02ff */
.L_x_93:
[----:B------:R-:W-:Y:S05]  /*3020*/  BSYNC B1 ;  /* 0x0000000000017941 */ /* 0x000fea0003800000 */
.L_x_92:
[----:B------:R-:W-:Y:S01]  /*3030*/  @!P1 IMAD R87, R87, R22, R89 ;  /* 0x0000001657579224 */ /* 0x000fe200078e0259 */
[----:B------:R-:W-:Y:S01]  /*3040*/  ISETP.GE.AND P2, PT, R100, 0x81, PT ;  /* 0x000000816400780c */ /* 0x000fe20003f46270 */
[----:B------:R-:W-:Y:S01]  /*3050*/  BSSY B1, `(.L_x_94) ;  /* 0x000000c000017945 */ /* 0x000fe20003800000 */
[----:B------:R-:W-:Y:S02]  /*3060*/  IADD3 R4, P5, R90, R12, RZ ;  /* 0x0000000c5a047210 */ /* 0x000fe40007fbe0ff */
[----:B------:R0:W-:Y:S01]  /*3070*/  @!P1 STG.E.U8 desc[UR36][R6.64+0x39], R87 ;  /* 0x0000395706009986 */ /* 0x0001e2000c101124 */
[----:B------:R-:W-:Y:S02]  /*3080*/  ISETP.LT.OR P1, PT, R3, 0x1, !P2 ;  /* 0x000000010300780c */ /* 0x000fe40005721670 */
[----:B--2---:R-:W-:Y:S02]  /*3090*/  IADD3.X R5, R13, R91, R57, P5, !PT ;  /* 0x0000005b0d057210 */ /* 0x004fe40002ffe439 */
[----:B------:R-:W-:-:S02]  /*30a0*/  ISETP.GE.AND P0, PT, R100, 0x89, PT ;  /* 0x000000896400780c */ /* 0x000fc40003f06270 */
[----:B------:R-:W-:Y:S02]  /*30b0*/  IADD3 R12, P4, P3, R14, R12, R96 ;  /* 0x0000000c0e0c7210 */ /* 0x000fe40007b9e060 */
[----:B------:R-:W-:-:S05]  /*30c0*/  ISETP.LT.OR P5, PT, R3, 0x2, !P2 ;  /* 0x000000020300780c */ /* 0x000fca00057a1670 */
[----:B0-----:R-:W-:Y:S08]  /*30d0*/  @P1 BRA `(.L_x_95) ;  /* 0x00000000000c1947 */ /* 0x001ff00003800000 */
[----:B------:R-:W3:Y:S02]  /*30e0*/  LDG.E.U8 R88, desc[UR36][R4.64] ;  /* 0x0000002404587981 */ /* 0x000ee4000c1e1100 */
[----:B---3--:R-:W-:-:S05]  /*30f0*/  PRMT R6, R88, 0x8880, RZ ;  /* 0x0000888058067816 */ /* 0x008fca00000000ff */
[----:B------:R-:W-:-:S07]  /*3100*/  IMAD R89, R6, R23, RZ ;  /* 0x0000001706597224 */ /* 0x000fce00078e02ff */
.L_x_95:
[----:B------:R-:W-:Y:S05]  /*3110*/  BSYNC B1 ;  /* 0x0000000000017941 */ /* 0x000fea0003800000 */
.L_x_94:
[----:B---3--:R-:W-:Y:S01]  /*3120*/  @!P1 IMAD R7, R24, R22, R89 ;  /* 0x0000001618079224 */ /* 0x008fe200078e0259 */
[----:B------:R-:W-:Y:S01]  /*3130*/  BSSY B1, `(.L_x_96) ;  /* 0x0000007000017945 */ /* 0x000fe20003800000 */
[----:B------:R-:W-:-:S03]  /*3140*/  IMAD.IADD R96, R57, 0x1, R97 ;  /* 0x0000000139607824 */ /* 0x000fc600078e0261 */
[----:B------:R0:W-:Y:S01]  /*3150*/  @!P1 STG.E.U8 desc[UR36][R8.64], R7 ;  /* 0x0000000708009986 */ /* 0x0001e2000c101124 */
[----:B------:R-:W-:Y:S05]  /*3160*/  @P5 BRA `(.L_x_97) ;  /* 0x00000000000c5947 */ /* 0x000fea0003800000 */
[----:B------:R-:W2:Y:S02]  /*3170*/  LDG.E.U8 R88, desc[UR36][R4.64+0x1] ;  /* 0x0000012404587981 */ /* 0x000ea4000c1e1100 */
[----:B--2---:R-:W-:-:S05]  /*3180*/  PRMT R6, R88, 0x8880, RZ ;  /* 0x0000888058067816 */ /* 0x004fca00000000ff */
[----:B------:R-:W-:-:S07]  /*3190*/  IMAD R89, R6, R23, RZ ;  /* 0x0000001706597224 */ /* 0x000fce00078e02ff */
.L_x_97:
[----:B------:R-:W-:Y:S05]  /*31a0*/  BSYNC B1 ;  /* 0x0000000000017941 */ /* 0x000fea0003800000 */
.L_x_96:
[----:B------:R-:W-:Y:S01]  /*31b0*/  ISETP.LT.OR P1, PT, R3, 0x1, !P0 ;  /* 0x000000010300780c */ /* 0x000fe20004721670 */
[----:B------:R-:W-:Y:S01]  /*31c0*/  @!P5 IMAD R25, R25, R22, R89 ;  /* 0x000000161919d224 */ /* 0x000fe200078e0259 */
[----:B------:R-:W-:Y:S01]  /*31d0*/  BSSY B1, `(.L_x_98) ;  /* 0x000000a000017945 */ /* 0x000fe20003800000 */
[----:B------:R-:W-:Y:S02]  /*31e0*/  IADD3.X R13, R21, R13, R96, P4, P3 ;  /* 0x0000000d150d7210 */ /* 0x000fe400027e6460 */
[C---:B------:R-:W-:Y:S01]  /*31f0*/  ISETP.LT.OR P4, PT, R3.reuse, 0x2, !P0 ;  /* 0x000000020300780c */ /* 0x040fe20004781670 */
[----:B------:R2:W-:Y:S01]  /*3200*/  @!P5 STG.E.U8 desc[UR36][R8.64+0x1], R25 ;  /* 0x000001190800d986 */ /* 0x0005e2000c101124 */
[C---:B------:R-:W-:Y:S02]  /*3210*/  ISETP.LT.OR P5, PT, R3.reuse, 0x9, !P2 ;  /* 0x000000090300780c */ /* 0x040fe400057a1670 */
[----:B------:R-:W-:-:S04]  /*3220*/  ISETP.LT.OR P3, PT, R3, 0xa, !P2 ;  /* 0x0000000a0300780c */ /* 0x000fc80005761670 */
[----:B------:R-:W-:Y:S09]  /*3230*/  @P1 BRA `(.L_x_99) ;  /* 0x00000000000c1947 */ /* 0x000ff20003800000 */
[----:B------:R-:W3:Y:S02]  /*3240*/  LDG.E.U8 R88, desc[UR36][R12.64] ;  /* 0x000000240c587981 */ /* 0x000ee4000c1e1100 */
[----:B---3--:R-:W-:-:S05]  /*3250*/  PRMT R6, R88, 0x8880, RZ ;  /* 0x0000888058067816 */ /* 0x008fca00000000ff */
[----:B------:R-:W-:-:S07]  /*3260*/  IMAD R89, R6, R23, RZ ;  /* 0x0000001706597224 */ /* 0x000fce00078e02ff */
.L_x_99:
[----:B------:R-:W-:Y:S05]  /*3270*/  BSYNC B1 ;  /* 0x0000000000017941 */ /* 0x000fea0003800000 */
.L_x_98:
[----:B0-----:R-:W-:Y:S01]  /*3280*/  @!P1 IMAD R7, R26, R22, R89 ;  /* 0x000000161a079224 */ /* 0x001fe200078e0259 */
[----:B------:R-:W-:Y:S04]  /*3290*/  BSSY B1, `(.L_x_100) ;  /* 0x0000006000017945 */ /* 0x000fe80003800000 */
[----:B------:R0:W-:Y:S01]  /*32a0*/  @!P1 STG.E.U8 desc[UR36][R10.64], R7 ;  /* 0x000000070a009986 */ /* 0x0001e2000c101124 */
[----:B------:R-:W-:Y:S05]  /*32b0*/  @P4 BRA `(.L_x_101) ;  /* 0x00000000000c4947 */ /* 0x000fea0003800000 */
[----:B------:R-:W3:Y:S02]  /*32c0*/  LDG.E.U8 R88, desc[UR36][R12.64+0x1] ;  /* 0x000001240c587981 */ /* 0x000ee4000c1e1100 */
[----:B---3--:R-:W-:-:S05]  /*32d0*/  PRMT R6, R88, 0x8880, RZ ;  /* 0x0000888058067816 */ /* 0x008fca00000000ff */
[----:B------:R-:W-:-:S07]  /*32e0*/  IMAD R89, R6, R23, RZ ;  /* 0x0000001706597224 */ /* 0x000fce00078e02ff */
.L_x_101:
[----:B------:R-:W-:Y:S05]  /*32f0*/  BSYNC B1 ;  /* 0x0000000000017941 */ /* 0x000fea0003800000 */
.L_x_100:
[----:B------:R-:W-:Y:S01]  /*3300*/  @!P4 IMAD R27, R27, R22, R89 ;  /* 0x000000161b1bc224 */ /* 0x000fe200078e0259 */
[----:B------:R-:W-:Y:S04]  /*3310*/  BSSY B1, `(.L_x_102) ;  /* 0x0000006000017945 */ /* 0x000fe80003800000 */
[----:B------:R3:W-:Y:S01]  /*3320*/  @!P4 STG.E.U8 desc[UR36][R10.64+0x1], R27 ;  /* 0x0000011b0a00c986 */ /* 0x0007e2000c101124 */
[----:B------:R-:W-:Y:S05]  /*3330*/  @P5 BRA `(.L_x_103) ;  /* 0x00000000000c5947 */ /* 0x000fea0003800000 */
[----:B------:R-:W5:Y:S02]  /*3340*/  LDG.E.U8 R88, desc[UR36][R4.64+0x8] ;  /* 0x0000082404587981 */ /* 0x000f64000c1e1100 */
[----:B-----5:R-:W-:-:S05]  /*3350*/  PRMT R6, R88, 0x8880, RZ ;  /* 0x0000888058067816 */ /* 0x020fca00000000ff */
[----:B------:R-:W-:-:S07]  /*3360*/  IMAD R89, R6, R23, RZ ;  /* 0x0000001706597224 */ /* 0x000fce00078e02ff */
.L_x_103:
[----:B------:R-:W-:Y:S05]  /*3370*/  BSYNC B1 ;  /* 0x0000000000017941 */ /* 0x000fea0003800000 */
.L_x_102:
[----:B0-----:R-:W-:Y:S01]  /*3380*/  @!P5 IMAD R7, R28, R22, R89 ;  /* 0x000000161c07d224 */ /* 0x001fe200078e0259 */
[----:B------:R-:W-:Y:S04]  /*3390*/  BSSY B1, `(.L_x_104) ;  /* 0x0000006000017945 */ /* 0x000fe80003800000 */
[----:B------:R0:W-:Y:S01]  /*33a0*/  @!P5 STG.E.U8 desc[UR36][R8.64+0x8], R7 ;  /* 0x000008070800d986 */ /* 0x0001e2000c101124 */
[----:B------:R-:W-:Y:S05]  /*33b0*/  @P3 BRA `(.L_x_105) ;  /* 0x00000000000c3947 */ /* 0x000fea0003800000 */
[----:B------:R-:W5:Y:S02]  /*33c0*/  LDG.E.U8 R88, desc[UR36][R4.64+0x9] ;  /* 0x0000092404587981 */ /* 0x000f64000c1e1100 */
[----:B-----5:R-:W-:-:S05]  /*33d0*/  PRMT R6, R88, 0x8880, RZ ;  /* 0x0000888058067816 */ /* 0x020fca00000000ff */
[----:B------:R-:W-:-:S07]  /*33e0*/  IMAD R89, R6, R23, RZ ;  /* 0x0000001706597224 */ /* 0x000fce00078e02ff */
.L_x_105:
[----:B------:R-:W-:Y:S05]  /*33f0*/  BSYNC B1 ;  /* 0x0000000000017941 */ /* 0x000fea0003800000 */
.L_x_104:
[----:B------:R-:W-:Y:S01]  /*3400*/  ISETP.LT.OR P5, PT, R3, 0x9, !P0 ;  /* 0x000000090300780c */ /* 0x000fe200047a1670 */
[----:B------:R-:W-:Y:S01]  /*3410*/  @!P3 IMAD R29, R29, R22, R89 ;  /* 0x000000161d1db224 */ /* 0x000fe200078e0259 */
        /* <DEDUP_REMOVED lines=9> */
.L_x_107:
[----:B------:R-:W-:Y:S05]  /*34b0*/  BSYNC B1 ;  /* 0x0000000000017941 */ /* 0x000fea0003800000 */
.L_x_106:
[----:B0-----:R-:W-:Y:S01]  /*34c0*/  @!P5 IMAD R7, R30, R22, R89 ;  /* 0x000000161e07d224 */ /* 0x001fe200078e0259 */
[----:B------:R-:W-:Y:S04]  /*34d0*/  BSSY B1, `(.L_x_108) ;  /* 0x0000006000017945 */ /* 0x000fe80003800000 */
[----:B------:R0:W-:Y:S01]  /*34e0*/  @!P5 STG.E.U8 desc[UR36][R10.64+0x8], R7 ;  /* 0x000008070a00d986 */ /* 0x0001e2000c101124 */
[----:B------:R-:W-:Y:S05]  /*34f0*/  @P4 BRA `(.L_x_109) ;  /* 0x00000000000c4947 */ /* 0x000fea0003800000 */
[----:B------:R-:W5:Y:S02]  /*3500*/  LDG.E.U8 R88, desc[UR36][R12.64+0x9] ;  /* 0x000009240c587981 */ /* 0x000f64000c1e1100 */
[----:B-----5:R-:W-:-:S05]  /*3510*/  PRMT R6, R88, 0x8880, RZ ;  /* 0x0000888058067816 */ /* 0x020fca00000000ff */
[----:B------:R-:W-:-:S07]  /*3520*/  IMAD R89, R6, R23, RZ ;  /* 0x0000001706597224 */ /* 0x000fce00078e02ff */
.L_x_109:
[----:B------:R-:W-:Y:S05]  /*3530*/  BSYNC B1 ;  /* 0x0000000000017941 */ /* 0x000fea0003800000 */
.L_x_108:
[----:B------:R-:W-:Y:S01]  /*3540*/  @!P4 IMAD R31, R31, R22, R89 ;  /* 0x000000161f1fc224 */ /* 0x000fe200078e0259 */
[----:B------:R-:W-:Y:S04]  /*3550*/  BSSY B1, `(.L_x_110) ;  /* 0x0000006000017945 */ /* 0x000fe80003800000 */
[----:B------:R0:W-:Y:S01]  /*3560*/  @!P4 STG.E.U8 desc[UR36][R10.64+0x9], R31 ;  /* 0x0000091f0a00c986 */ /* 0x0001e2000c101124 */
[----:B------:R-:W-:Y:S05]  /*3570*/  @P3 BRA `(.L_x_111) ;  /* 0x00000000000c3947 */ /* 0x000fea0003800000 */
[----:B------:R-:W5:Y:S02]  /*3580*/  LDG.E.U8 R88, desc[UR36][R4.64+0x10] ;  /* 0x0000102404587981 */ /* 0x000f64000c1e1100 */
[----:B-----5:R-:W-:-:S05]  /*3590*/  PRMT R6, R88, 0x8880, RZ ;  /* 0x0000888058067816 */ /* 0x020fca00000000ff */
[----:B------:R-:W-:-:S07]  /*35a0*/  IMAD R89, R6, R23, RZ ;  /* 0x0000001706597224 */ /* 0x000fce00078e02ff */
.L_x_111:
[----:B------:R-:W-:Y:S05]  /*35b0*/  BSYNC B1 ;  /* 0x0000000000017941 */ /* 0x000fea0003800000 */
.L_x_110:
[----:B0-----:R-:W-:Y:S01]  /*35c0*/  @!P3 IMAD R7, R32, R22, R89 ;  /* 0x000000162007b224 */ /* 0x001fe200078e0259 */
[----:B------:R-:W-:Y:S04]  /*35d0*/  BSSY B1, `(.L_x_112) ;  /* 0x0000006000017945 */ /* 0x000fe80003800000 */
[----:B------:R0:W-:Y:S01]  /*35e0*/  @!P3 STG.E.U8 desc[UR36][R8.64+0x10], R7 ;  /* 0x000010070800b986 */ /* 0x0001e2000c101124 */
[----:B------:R-:W-:Y:S05]  /*35f0*/  @P1 BRA `(.L_x_113) ;  /* 0x00000000000c1947 */ /* 0x000fea0003800000 */
[----:B------:R-:W5:Y:S02]  /*3600*/  LDG.E.U8 R88, desc[UR36][R4.64+0x11] ;  /* 0x0000112404587981 */ /* 0x000f64000c1e1100 */
[----:B-----5:R-:W-:-:S05]  /*3610*/  PRMT R6, R88, 0x8880, RZ ;  /* 0x0000888058067816 */ /* 0x020fca00000000ff */
[----:B------:R-:W-:-:S07]  /*3620*/  IMAD R89, R6, R23, RZ ;  /* 0x0000001706597224 */ /* 0x000fce00078e02ff */
.L_x_113:
[----:B------:R-:W-:Y:S05]  /*3630*/  BSYNC B1 ;  /* 0x0000000000017941 */ /* 0x000fea0003800000 */
.L_x_112:
        /* <DEDUP_REMOVED lines=11> */
.L_x_115:
[----:B------:R-:W-:Y:S05]  /*36f0*/  BSYNC B1 ;  /* 0x0000000000017941 */ /* 0x000fea0003800000 */
.L_x_114:
[----:B0-----:R-:W-:Y:S01]  /*3700*/  @!P4 IMAD R7, R34, R22, R89 ;  /* 0x000000162207c224 */ /* 0x001fe200078e0259 */
[----:B------:R-:W-:Y:S04]  /*3710*/  BSSY B1, `(.L_x_116) ;  /* 0x0000006000017945 */ /* 0x000fe80003800000 */
[----:B------:R0:W-:Y:S01]  /*3720*/  @!P4 STG.E.U8 desc[UR36][R10.64+0x10], R7 ;  /* 0x000010070a00c986 */ /* 0x0001e2000c101124 */
[----:B------:R-:W-:Y:S05]  /*3730*/  @P3 BRA `(.L_x_117) ;  /* 0x00000000000c3947 */ /* 0x000fea0003800000 */
[----:B------:R-:W5:Y:S02]  /*3740*/  LDG.E.U8 R88, desc[UR36][R12.64+0x11] ;  /* 0x000011240c587981 */ /* 0x000f64000c1e1100 */
[----:B-----5:R-:W-:-:S05]  /*3750*/  PRMT R6, R88, 0x8880, RZ ;  /* 0x0000888058067816 */ /* 0x020fca00000000ff */
[----:B------:R-:W-:-:S07]  /*3760*/  IMAD R89, R6, R23, RZ ;  /* 0x0000001706597224 */ /* 0x000fce00078e02ff */
.L_x_117:
[----:B------:R-:W-:Y:S05]  /*3770*/  BSYNC B1 ;  /* 0x0000000000017941 */ /* 0x000fea0003800000 */
.L_x_116:
[----:B------:R-:W-:Y:S01]  /*3780*/  @!P3 IMAD R35, R35, R22, R89 ;  /* 0x000000162323b224 */ /* 0x000fe200078e0259 */
[----:B------:R-:W-:Y:S04]  /*3790*/  BSSY B1, `(.L_x_118) ;  /* 0x0000006000017945 */ /* 0x000fe80003800000 */
[----:B------:R0:W-:Y:S01]  /*37a0*/  @!P3 STG.E.U8 desc[UR36][R10.64+0x11], R35 ;  /* 0x000011230a00b986 */ /* 0x0001e2000c101124 */
[----:B------:R-:W-:Y:S05]  /*37b0*/  @P5 BRA `(.L_x_119) ;  /* 0x00000000000c5947 */ /* 0x000fea0003800000 */
[----:B------:R-:W5:Y:S02]  /*37c0*/  LDG.E.U8 R88, desc[UR36][R4.64+0x18] ;  /* 0x0000182404587981 */ /* 0x000f64000c1e1100 */
[----:B-----5:R-:W-:-:S05]  /*37d0*/  PRMT R6, R88, 0x8880, RZ ;  /* 0x0000888058067816 */ /* 0x020fca00000000ff */
[----:B------:R-:W-:-:S07]  /*37e0*/  IMAD R89, R6, R23, RZ ;  /* 0x0000001706597224 */ /* 0x000fce00078e02ff */
.L_x_119:
[----:B------:R-:W-:Y:S05]  /*37f0*/  BSYNC B1 ;  /* 0x0000000000017941 */ /* 0x000fea0003800000 */
.L_x_118:
[----:B0-----:R-:W-:Y:S01]  /*3800*/  @!P5 IMAD R7, R36, R22, R89 ;  /* 0x000000162407d224 */ /* 0x001fe200078e0259 */
[----:B------:R-:W-:Y:S04]  /*3810*/  BSSY B1, `(.L_x_120) ;  /* 0x0000006000017945 */ /* 0x000fe80003800000 */
[----:B------:R0:W-:Y:S01]  /*3820*/  @!P5 STG.E.U8 desc[UR36][R8.64+0x18], R7 ;  /* 0x000018070800d986 */ /* 0x0001e2000c101124 */
[----:B------:R-:W-:Y:S05]  /*3830*/  @P1 BRA `(.L_x_121) ;  /* 0x00000000000c1947 */ /* 0x000fea0003800000 */
[----:B------:R-:W5:Y:S02]  /*3840*/  LDG.E.U8 R88, desc[UR36][R4.64+0x19] ;  /* 0x0000192404587981 */ /* 0x000f64000c1e1100 */
[----:B-----5:R-:W-:-:S05]  /*3850*/  PRMT R6, R88, 0x8880, RZ ;  /* 0x0000888058067816 */ /* 0x020fca00000000ff */
[----:B------:R-:W-:-:S07]  /*3860*/  IMAD R89, R6, R23, RZ ;  /* 0x0000001706597224 */ /* 0x000fce00078e02ff */
.L_x_121:
[----:B------:R-:W-:Y:S05]  /*3870*/  BSYNC B1 ;  /* 0x0000000000017941 */ /* 0x000fea0003800000 */
.L_x_120:
        /* <DEDUP_REMOVED lines=11> */
.L_x_123:
[----:B------:R-:W-:Y:S05]  /*3930*/  BSYNC B1 ;  /* 0x0000000000017941 */ /* 0x000fea0003800000 */
.L_x_122:
[----:B0-----:R-:W-:Y:S01]  /*3940*/  @!P4 IMAD R7, R38, R22, R89 ;  /* 0x000000162607c224 */ /* 0x001fe200078e0259 */
[----:B------:R-:W-:Y:S04]  /*3950*/  BSSY B1, `(.L_x_124) ;  /* 0x0000006000017945 */ /* 0x000fe80003800000 */
[----:B------:R0:W-:Y:S01]  /*3960*/  @!P4 STG.E.U8 desc[UR36][R10.64+0x18], R7 ;  /* 0x000018070a00c986 */ /* 0x0001e2000c101124 */
[----:B------:R-:W-:Y:S05]  /*3970*/  @P3 BRA `(.L_x_125) ;  /* 0x00000000000c3947 */ /* 0x000fea0003800000 */
[----:B------:R-:W5:Y:S02]  /*3980*/  LDG.E.U8 R88, desc[UR36][R12.64+0x19] ;  /* 0x000019240c587981 */ /* 0x000f64000c1e1100 */
[----:B-----5:R-:W-:-:S05]  /*3990*/  PRMT R6, R88, 0x8880, RZ ;  /* 0x0000888058067816 */ /* 0x020fca00000000ff */
[----:B------:R-:W-:-:S07]  /*39a0*/  IMAD R89, R6, R23, RZ ;  /* 0x0000001706597224 */ /* 0x000fce00078e02ff */
.L_x_125:
[----:B------:R-:W-:Y:S05]  /*39b0*/  BSYNC B1 ;  /* 0x0000000000017941 */ /* 0x000fea0003800000 */
.L_x_124:
[----:B------:R-:W-:Y:S01]  /*39c0*/  @!P3 IMAD R39, R39, R22, R89 ;  /* 0x000000162727b224 */ /* 0x000fe200078e0259 */
[----:B------:R-:W-:Y:S04]  /*39d0*/  BSSY B1, `(.L_x_126) ;  /* 0x0000006000017945 */ /* 0x000fe80003800000 */
[----:B------:R0:W-:Y:S01]  /*39e0*/  @!P3 STG.E.U8 desc[UR36][R10.64+0x19], R39 ;  /* 0x000019270a00b986 */ /* 0x0001e2000c101124 */
[----:B------:R-:W-:Y:S05]  /*39f0*/  @P5 BRA `(.L_x_127) ;  /* 0x00000000000c5947 */ /* 0x000fea0003800000 */
[----:B------:R-:W5:Y:S02]  /*3a00*/  LDG.E.U8 R88, desc[UR36][R4.64+0x20] ;  /* 0x0000202404587981 */ /* 0x000f64000c1e1100 */
[----:B-----5:R-:W-:-:S05]  /*3a10*/  PRMT R6, R88, 0x8880, RZ ;  /* 0x0000888058067816 */ /* 0x020fca00000000ff */
[----:B------:R-:W-:-:S07]  /*3a20*/  IMAD R89, R6, R23, RZ ;  /* 0x0000001706597224 */ /* 0x000fce00078e02ff */
.L_x_127:
[----:B------:R-:W-:Y:S05]  /*3a30*/  BSYNC B1 ;  /* 0x0000000000017941 */ /* 0x000fea0003800000 */
.L_x_126:
[----:B0-----:R-:W-:Y:S01]  /*3a40*/  @!P5 IMAD R7, R40, R22, R89 ;  /* 0x000000162807d224 */ /* 0x001fe200078e0259 */
[----:B------:R-:W-:Y:S04]  /*3a50*/  BSSY B1, `(.L_x_128) ;  /* 0x0000006000017945 */ /* 0x000fe80003800000 */
[----:B------:R0:W-:Y:S01]  /*3a60*/  @!P5 STG.E.U8 desc[UR36][R8.64+0x20], R7 ;  /* 0x000020070800d986 */ /* 0x0001e2000c101124 */
[----:B------:R-:W-:Y:S05]  /*3a70*/  @P1 BRA `(.L_x_129) ;  /* 0x00000000000c1947 */ /* 0x000fea0003800000 */
[----:B------:R-:W5:Y:S02]  /*3a80*/  LDG.E.U8 R88, desc[UR36][R4.64+0x21] ;  /* 0x0000212404587981 */ /* 0x000f64000c1e1100 */
[----:B-----5:R-:W-:-:S05]  /*3a90*/  PRMT R6, R88, 0x8880, RZ ;  /* 0x0000888058067816 */ /* 0x020fca00000000ff */
[----:B------:R-:W-:-:S07]  /*3aa0*/  IMAD R89, R6, R23, RZ ;  /* 0x0000001706597224 */ /* 0x000fce00078e02ff */
.L_x_129:
[----:B------:R-:W-:Y:S05]  /*3ab0*/  BSYNC B1 ;  /* 0x0000000000017941 */ /* 0x000fea0003800000 */
.L_x_128:
        /* <DEDUP_REMOVED lines=11> */
.L_x_131:
[----:B------:R-:W-:Y:S05]  /*3b70*/  BSYNC B1 ;  /* 0x0000000000017941 */ /* 0x000fea0003800000 */
.L_x_130:
[----:B0-----:R-:W-:Y:S01]  /*3b80*/  @!P4 IMAD R7, R42, R22, R89 ;  /* 0x000000162a07c224 */ /* 0x001fe200078e0259 */
[----:B------:R-:W-:Y:S04]  /*3b90*/  BSSY B1, `(.L_x_132) ;  /* 0x0000006000017945 */ /* 0x000fe80003800000 */
[----:B------:R0:W-:Y:S01]  /*3ba0*/  @!P4 STG.E.U8 desc[UR36][R10.64+0x20], R7 ;  /* 0x000020070a00c986 */ /* 0x0001e2000c101124 */
[----:B------:R-:W-:Y:S05]  /*3bb0*/  @P3 BRA `(.L_x_133) ;  /* 0x00000000000c3947 */ /* 0x000fea0003800000 */
[----:B------:R-:W5:Y:S02]  /*3bc0*/  LDG.E.U8 R88, desc[UR36][R12.64+0x21] ;  /* 0x000021240c587981 */ /* 0x000f64000c1e1100 */
[----:B-----5:R-:W-:-:S05]  /*3bd0*/  PRMT R6, R88, 0x8880, RZ ;  /* 0x0000888058067816 */ /* 0x020fca00000000ff */
[----:B------:R-:W-:-:S07]  /*3be0*/  IMAD R89, R6, R23, RZ ;  /* 0x0000001706597224 */ /* 0x000fce00078e02ff */
.L_x_133:
[----:B------:R-:W-:Y:S05]  /*3bf0*/  BSYNC B1 ;  /* 0x0000000000017941 */ /* 0x000fea0003800000 */
.L_x_132:
[----:B------:R-:W-:Y:S01]  /*3c00*/  @!P3 IMAD R43, R43, R22, R89 ;  /* 0x000000162b2bb224 */ /* 0x000fe200078e0259 */
[----:B------:R-:W-:Y:S04]  /*3c10*/  BSSY B1, `(.L_x_134) ;  /* 0x0000006000017945 */ /* 0x000fe80003800000 */
[----:B------:R0:W-:Y:S01]  /*3c20*/  @!P3 STG.E.U8 desc[UR36][R10.64+0x21], R43 ;  /* 0x0000212b0a00b986 */ /* 0x0001e2000c101124 */
[----:B------:R-:W-:Y:S05]  /*3c30*/  @P5 BRA `(.L_x_135) ;  /* 0x00000000000c5947 */ /* 0x000fea0003800000 */
[----:B------:R-:W5:Y:S02]  /*3c40*/  LDG.E.U8 R88, desc[UR36][R4.64+0x28] ;  /* 0x0000282404587981 */ /* 0x000f64000c1e1100 */
[----:B-----5:R-:W-:-:S05]  /*3c50*/  PRMT R6, R88, 0x8880, RZ ;  /* 0x0000888058067816 */ /* 0x020fca00000000ff */
[----:B------:R-:W-:-:S07]  /*3c60*/  IMAD R89, R6, R23, RZ ;  /* 0x0000001706597224 */ /* 0x000fce00078e02ff */
.L_x_135:
[----:B------:R-:W-:Y:S05]  /*3c70*/  BSYNC B1 ;  /* 0x0000000000017941 */ /* 0x000fea0003800000 */
.L_x_134:
[----:B0-----:R-:W-:Y:S01]  /*3c80*/  @!P5 IMAD R7, R44, R22, R89 ;  /* 0x000000162c07d224 */ /* 0x001fe200078e0259 */
[----:B------:R-:W-:Y:S04]  /*3c90*/  BSSY B1, `(.L_x_136) ;  /* 0x0000006000017945 */ /* 0x000fe80003800000 */
[----:B------:R0:W-:Y:S01]  /*3ca0*/  @!P5 STG.E.U8 desc[UR36][R8.64+0x28], R7 ;  /* 0x000028070800d986 */ /* 0x0001e2000c101124 */
[----:B------:R-:W-:Y:S05]  /*3cb0*/  @P1 BRA `(.L_x_137) ;  /* 0x00000000000c1947 */ /* 0x000fea0003800000 */
[----:B------:R-:W5:Y:S02]  /*3cc0*/  LDG.E.U8 R88, desc[UR36][R4.64+0x29] ;  /* 0x0000292404587981 */ /* 0x000f64000c1e1100 */
[----:B-----5:R-:W-:-:S05]  /*3cd0*/  PRMT R6, R88, 0x8880, RZ ;  /* 0x0000888058067816 */ /* 0x020fca00000000ff */
[----:B------:R-:W-:-:S07]  /*3ce0*/  IMAD R89, R6, R23, RZ ;  /* 0x0000001706597224 */ /* 0x000fce00078e02ff */
.L_x_137:
[----:B------:R-:W-:Y:S05]  /*3cf0*/  BSYNC B1 ;  /* 0x0000000000017941 */ /* 0x000fea0003800000 */
.L_x_136:
        /* <DEDUP_REMOVED lines=11> */
.L_x_139:
[----:B------:R-:W-:Y:S05]  /*3db0*/  BSYNC B1 ;  /* 0x0000000000017941 */ /* 0x000fea0003800000 */
.L_x_138:
[----:B0-----:R-:W-:Y:S01]  /*3dc0*/  @!P4 IMAD R7, R46, R22, R89 ;  /* 0x000000162e07c224 */ /* 0x001fe200078e0259 */
[----:B------:R-:W-:Y:S04]  /*3dd0*/  BSSY B1, `(.L_x_140) ;  /* 0x0000006000017945 */ /* 0x000fe80003800000 */
[----:B------:R0:W-:Y:S01]  /*3de0*/  @!P4 STG.E.U8 desc[UR36][R10.64+0x28], R7 ;  /* 0x000028070a00c986 */ /* 0x0001e2000c101124 */
[----:B------:R-:W-:Y:S05]  /*3df0*/  @P3 BRA `(.L_x_141) ;  /* 0x00000000000c3947 */ /* 0x000fea0003800000 */
[----:B------:R-:W5:Y:S02]  /*3e00*/  LDG.E.U8 R88, desc[UR36][R12.64+0x29] ;  /* 0x000029240c587981 */ /* 0x000f64000c1e1100 */
[----:B-----5:R-:W-:-:S05]  /*3e10*/  PRMT R6, R88, 0x8880, RZ ;  /* 0x0000888058067816 */ /* 0x020fca00000000ff */
[----:B------:R-:W-:-:S07]  /*3e20*/  IMAD R89, R6, R23, RZ ;  /* 0x0000001706597224 */ /* 0x000fce00078e02ff */
.L_x_141:
[----:B------:R-:W-:Y:S05]  /*3e30*/  BSYNC B1 ;  /* 0x0000000000017941 */ /* 0x000fea0003800000 */
.L_x_140:
[----:B------:R-:W-:Y:S01]  /*3e40*/  @!P3 IMAD R47, R47, R22, R89 ;  /* 0x000000162f2fb224 */ /* 0x000fe200078e0259 */
[----:B------:R-:W-:Y:S04]  /*3e50*/  BSSY B1, `(.L_x_142) ;  /* 0x0000006000017945 */ /* 0x000fe80003800000 */
[----:B------:R0:W-:Y:S01]  /*3e60*/  @!P3 STG.E.U8 desc[UR36][R10.64+0x29], R47 ;  /* 0x0000292f0a00b986 */ /* 0x0001e2000c101124 */
[----:B------:R-:W-:Y:S05]  /*3e70*/  @P5 BRA `(.L_x_143) ;  /* 0x00000000000c5947 */ /* 0x000fea0003800000 */
[----:B------:R-:W5:Y:S02]  /*3e80*/  LDG.E.U8 R88, desc[UR36][R4.64+0x30] ;  /* 0x0000302404587981 */ /* 0x000f64000c1e1100 */
[----:B-----5:R-:W-:-:S05]  /*3e90*/  PRMT R6, R88, 0x8880, RZ ;  /* 0x0000888058067816 */ /* 0x020fca00000000ff */
[----:B------:R-:W-:-:S07]  /*3ea0*/  IMAD R89, R6, R23, RZ ;  /* 0x0000001706597224 */ /* 0x000fce00078e02ff */
.L_x_143:
[----:B------:R-:W-:Y:S05]  /*3eb0*/  BSYNC B1 ;  /* 0x0000000000017941 */ /* 0x000fea0003800000 */
.L_x_142:
[----:B0-----:R-:W-:Y:S01]  /*3ec0*/  @!P5 IMAD R7, R48, R22, R89 ;  /* 0x000000163007d224 */ /* 0x001fe200078e0259 */
[----:B------:R-:W-:Y:S04]  /*3ed0*/  BSSY B1, `(.L_x_144) ;  /* 0x0000006000017945 */ /* 0x000fe80003800000 */
[----:B------:R0:W-:Y:S01]  /*3ee0*/  @!P5 STG.E.U8 desc[UR36][R8.64+0x30], R7 ;  /* 0x000030070800d986 */ /* 0x0001e2000c101124 */
[----:B------:R-:W-:Y:S05]  /*3ef0*/  @P1 BRA `(.L_x_145) ;  /* 0x00000000000c1947 */ /* 0x000fea0003800000 */
[----:B------:R-:W5:Y:S02]  /*3f00*/  LDG.E.U8 R88, desc[UR36][R4.64+0x31] ;  /* 0x0000312404587981 */ /* 0x000f64000c1e1100 */
[----:B-----5:R-:W-:-:S05]  /*3f10*/  PRMT R6, R88, 0x8880, RZ ;  /* 0x0000888058067816 */ /* 0x020fca00000000ff */
[----:B------:R-:W-:-:S07]  /*3f20*/  IMAD R89, R6, R23, RZ ;  /* 0x0000001706597224 */ /* 0x000fce00078e02ff */
.L_x_145:
[----:B------:R-:W-:Y:S05]  /*3f30*/  BSYNC B1 ;  /* 0x0000000000017941 */ /* 0x000fea0003800000 */
.L_x_144:
[----:B------:R-:W-:Y:S01]  /*3f40*/  ISETP.LT.OR P4, PT, R3, 0x31, !P0 ;  /* 0x000000310300780c */ /* 0x000fe20004781670 */
[----:B------:R-:W-:Y:S01]  /*3f50*/  @!P1 IMAD R49, R49, R22, R89 ;  /* 0x0000001631319224 */ /* 0x000fe200078e0259 */
[----:B------:R-:W-:Y:S01]  /*3f60*/  BSSY B1, `(.L_x_146) ;  /* 0x000000a000017945 */ /* 0x000fe20003800000 */
[C---:B------:R-:W-:Y:S02]  /*3f70*/  ISETP.LT.OR P3, PT, R3.reuse, 0x32, !P0 ;  /* 0x000000320300780c */ /* 0x040fe40004761670 */
[C---:B------:R-:W-:Y:S01]  /*3f80*/  ISETP.LT.OR P5, PT, R3.reuse, 0x39, !P0 ;  /* 0x000000390300780c */ /* 0x040fe200047a1670 */
[----:B------:R0:W-:Y:S01]  /*3f90*/  @!P1 STG.E.U8 desc[UR36][R8.64+0x31], R49 ;  /* 0x0000313108009986 */ /* 0x0001e2000c101124 */
[C---:B------:R-:W-:Y:S02]  /*3fa0*/  ISETP.LT.OR P1, PT, R3.reuse, 0x39, !P2 ;  /* 0x000000390300780c */ /* 0x040fe40005721670 */
[----:B------:R-:W-:-:S04]  /*3fb0*/  ISETP.LT.OR P2, PT, R3, 0x3a, !P2 ;  /* 0x0000003a0300780c */ /* 0x000fc80005741670 */
[----:B------:R-:W-:Y:S09]  /*3fc0*/  @P4 BRA `(.L_x_147) ;  /* 0x00000000000c4947 */ /* 0x000ff20003800000 */
[----:B------:R-:W5:Y:S02]  /*3fd0*/  LDG.E.U8 R88, desc[UR36][R12.64+0x30] ;  /* 0x000030240c587981 */ /* 0x000f64000c1e1100 */
[----:B-----5:R-:W-:-:S05]  /*3fe0*/  PRMT R6, R88, 0x8880, RZ ;  /* 0x0000888058067816 */ /* 0x020fca00000000ff */
[----:B------:R-:W-:-:S07]  /*3ff0*/  IMAD R89, R6, R23, RZ ;  /* 0x0000001706597224 */ /* 0x000fce00078e02ff */
.L_x_147:
[----:B------:R-:W-:Y:S05]  /*4000*/  BSYNC B1 ;  /* 0x0000000000017941 */ /* 0x000fea0003800000 */
.L_x_146:
[----:B0-----:R-:W-:Y:S01]  /*4010*/  @!P4 IMAD R7, R50, R22, R89 ;  /* 0x000000163207c224 */ /* 0x001fe200078e0259 */
[----:B------:R-:W-:Y:S04]  /*4020*/  BSSY B1, `(.L_x_148) ;  /* 0x0000006000017945 */ /* 0x000fe80003800000 */
[----:B------:R0:W-:Y:S01]  /*4030*/  @!P4 STG.E.U8 desc[UR36][R10.64+0x30], R7 ;  /* 0x000030070a00c986 */ /* 0x0001e2000c101124 */
[----:B------:R-:W-:Y:S05]  /*4040*/  @P3 BRA `(.L_x_149) ;  /* 0x00000000000c3947 */ /* 0x000fea0003800000 */
[----:B------:R-:W5:Y:S02]  /*4050*/  LDG.E.U8 R88, desc[UR36][R12.64+0x31] ;  /* 0x000031240c587981 */ /* 0x000f64000c1e1100 */
[----:B-----5:R-:W-:-:S05]  /*4060*/  PRMT R6, R88, 0x8880, RZ ;  /* 0x0000888058067816 */ /* 0x020fca00000000ff */
[----:B------:R-:W-:-:S07]  /*4070*/  IMAD R89, R6, R23, RZ ;  /* 0x0000001706597224 */ /* 0x000fce00078e02ff */
.L_x_149:
[----:B------:R-:W-:Y:S05]  /*4080*/  BSYNC B1 ;  /* 0x0000000000017941 */ /* 0x000fea0003800000 */
.L_x_148:
[----:B------:R-:W-:Y:S01]  /*4090*/  @!P3 IMAD R51, R51, R22, R89 ;  /* 0x000000163333b224 */ /* 0x000fe200078e0259 */
[----:B------:R-:W-:Y:S04]  /*40a0*/  BSSY B1, `(.L_x_150) ;  /* 0x0000006000017945 */ /* 0x000fe80003800000 */
[----:B------:R0:W-:Y:S01]  /*40b0*/  @!P3 STG.E.U8 desc[UR36][R10.64+0x31], R51 ;  /* 0x000031330a00b986 */ /* 0x0001e2000c101124 */
[----:B------:R-:W-:Y:S05]  /*40c0*/  @P1 BRA `(.L_x_151) ;  /* 0x00000000000c1947 */ /* 0x000fea0003800000 */
[----:B------:R-:W5:Y:S02]  /*40d0*/  LDG.E.U8 R88, desc[UR36][R4.64+0x38] ;  /* 0x0000382404587981 */ /* 0x000f64000c1e1100 */
[----:B-----5:R-:W-:-:S05]  /*40e0*/  PRMT R6, R88, 0x8880, RZ ;  /* 0x0000888058067816 */ /* 0x020fca00000000ff */
[----:B------:R-:W-:-:S07]  /*40f0*/  IMAD R89, R6, R23, RZ ;  /* 0x0000001706597224 */ /* 0x000fce00078e02ff */
.L_x_151:
[----:B------:R-:W-:Y:S05]  /*4100*/  BSYNC B1 ;  /* 0x0000000000017941 */ /* 0x000fea0003800000 */
.L_x_150:
[----:B0-----:R-:W-:Y:S01]  /*4110*/  @!P1 IMAD R7, R52, R22, R89 ;  /* 0x0000001634079224 */ /* 0x001fe200078e0259 */
[----:B------:R-:W-:Y:S04]  /*4120*/  BSSY B1, `(.L_x_152) ;  /* 0x0000006000017945 */ /* 0x000fe80003800000 */
[----:B------:R0:W-:Y:S01]  /*4130*/  @!P1 STG.E.U8 desc[UR36][R8.64+0x38], R7 ;  /* 0x0000380708009986 */ /* 0x0001e2000c101124 */
[----:B------:R-:W-:Y:S05]  /*4140*/  @P2 BRA `(.L_x_153) ;  /* 0x00000000000c2947 */ /* 0x000fea0003800000 */
[----:B------:R-:W5:Y:S02]  /*4150*/  LDG.E.U8 R88, desc[UR36][R4.64+0x39] ;  /* 0x0000392404587981 */ /* 0x000f64000c1e1100 */
[----:B-----5:R-:W-:-:S05]  /*4160*/  PRMT R6, R88, 0x8880, RZ ;  /* 0x0000888058067816 */ /* 0x020fca00000000ff */
[----:B------:R-:W-:-:S07]  /*4170*/  IMAD R89, R6, R23, RZ ;  /* 0x0000001706597224 */ /* 0x000fce00078e02ff */
.L_x_153:
[----:B------:R-:W-:Y:S05]  /*4180*/  BSYNC B1 ;  /* 0x0000000000017941 */ /* 0x000fea0003800000 */
.L_x_152:
[----:B------:R-:W-:Y:S01]  /*4190*/  @!P2 IMAD R53, R53, R22, R89 ;  /* 0x000000163535a224 */ /* 0x000fe200078e0259 */
[----:B------:R-:W-:Y:S04]  /*41a0*/  BSSY B1, `(.L_x_154) ;  /* 0x0000006000017945 */ /* 0x000fe80003800000 */
[----:B------:R0:W-:Y:S01]  /*41b0*/  @!P2 STG.E.U8 desc[UR36][R8.64+0x39], R53 ;  /* 0x000039350800a986 */ /* 0x0001e2000c101124 */
[----:B------:R-:W-:Y:S05]  /*41c0*/  @P5 BRA `(.L_x_155) ;  /* 0x00000000000c5947 */ /* 0x000fea0003800000 */
[----:B------:R-:W5:Y:S02]  /*41d0*/  LDG.E.U8 R88, desc[UR36][R12.64+0x38] ;  /* 0x000038240c587981 */ /* 0x000f64000c1e1100 */
[----:B-----5:R-:W-:-:S05]  /*41e0*/  PRMT R4, R88, 0x8880, RZ ;  /* 0x0000888058047816 */ /* 0x020fca00000000ff */
[----:B------:R-:W-:-:S07]  /*41f0*/  IMAD R89, R4, R23, RZ ;  /* 0x0000001704597224 */ /* 0x000fce00078e02ff */
.L_x_155:
[----:B------:R-:W-:Y:S05]  /*4200*/  BSYNC B1 ;  /* 0x0000000000017941 */ /* 0x000fea0003800000 */
.L_x_154:
[----:B------:R-:W-:Y:S01]  /*4210*/  @!P5 IMAD R5, R54, R22, R89 ;  /* 0x000000163605d224 */ /* 0x000fe200078e0259 */
[----:B------:R-:W-:Y:S01]  /*4220*/  ISETP.LT.OR P0, PT, R3, 0x3a, !P0 ;  /* 0x0000003a0300780c */ /* 0x000fe20004701670 */
[----:B------:R-:W-:Y:S03]  /*4230*/  BSSY B1, `(.L_x_156) ;  /* 0x0000006000017945 */ /* 0x000fe60003800000 */
[----:B------:R0:W-:Y:S09]  /*4240*/  @!P5 STG.E.U8 desc[UR36][R10.64+0x38], R5 ;  /* 0x000038050a00d986 */ /* 0x0001f2000c101124 */
[----:B------:R-:W-:Y:S05]  /*4250*/  @P0 BRA `(.L_x_157) ;  /* 0x00000000000c0947 */ /* 0x000fea0003800000 */
[----:B------:R-:W5:Y:S02]  /*4260*/  LDG.E.U8 R88, desc[UR36][R12.64+0x39] ;  /* 0x000039240c587981 */ /* 0x000f64000c1e1100 */
[----:B-----5:R-:W-:-:S05]  /*4270*/  PRMT R4, R88, 0x8880, RZ ;  /* 0x0000888058047816 */ /* 0x020fca00000000ff */
[----:B------:R-:W-:-:S07]  /*4280*/  IMAD R89, R4, R23, RZ ;  /* 0x0000001704597224 */ /* 0x000fce00078e02ff */
.L_x_157:
[----:B------:R-:W-:Y:S05]  /*4290*/  BSYNC B1 ;  /* 0x0000000000017941 */ /* 0x000fea0003800000 */
.L_x_156:
[----:B------:R-:W-:Y:S01]  /*42a0*/  IMAD R55, R55, R22, R89 ;  /* 0x0000001637377224 */ /* 0x000fe200078e0259 */
[----:B------:R-:W-:Y:S06]  /*42b0*/  @P0 BRA `(.L_x_158) ;  /* 0x0000000c00180947 */ /* 0x000fec0003800000 */
[----:B------:R0:W-:Y:S01]  /*42c0*/  STG.E.U8 desc[UR36][R10.64+0x39], R55 ;  /* 0x000039370a007986 */ /* 0x0001e2000c101124 */
[----:B------:R-:W-:Y:S05]  /*42d0*/  BRA `(.L_x_158) ;  /* 0x0000000c00107947 */ /* 0x000fea0003800000 */
.L_x_29:
[C---:B------:R-:W-:Y:S02]  /*42e0*/  ISETP.GE.AND P2, PT, R100.reuse, 0x1, PT ;  /* 0x000000016400780c */ /* 0x040fe40003f46270 */
[----:B------:R-:W-:Y:S02]  /*42f0*/  ISETP.GE.AND P1, PT, R100, 0x9, PT ;  /* 0x000000096400780c */ /* 0x000fe40003f26270 */
[C---:B------:R-:W-:Y:S02]  /*4300*/  ISETP.LT.OR P4, PT, R3.reuse, 0x1, !P2 ;  /* 0x000000010300780c */ /* 0x040fe40005781670 */
[C---:B------:R-:W-:Y:S02]  /*4310*/  ISETP.LT.OR P5, PT, R3.reuse, 0x2, !P2 ;  /* 0x000000020300780c */ /* 0x040fe400057a1670 */
[C---:B------:R-:W-:Y:S02]  /*4320*/  ISETP.LT.OR P0, PT, R3.reuse, 0x1, !P1 ;  /* 0x000000010300780c */ /* 0x040fe40004f01670 */
[----:B------:R-:W-:-:S07]  /*4330*/  ISETP.LT.OR P3, PT, R3, 0x2, !P1 ;  /* 0x000000020300780c */ /* 0x000fce0004f61670 */
[-C--:B------:R-:W-:Y:S02]  /*4340*/  @!P4 IMAD R5, R56, R22.reuse, RZ ;  /* 0x000000163805c224 */ /* 0x080fe400078e02ff */
[-C--:B------:R-:W-:Y:S02]  /*4350*/  @!P5 IMAD R57, R57, R22.reuse, RZ ;  /* 0x000000163939d224 */ /* 0x080fe400078e02ff */
[-C--:B------:R-:W-:Y:S01]  /*4360*/  @!P0 IMAD R13, R58, R22.reuse, RZ ;  /* 0x000000163a0d8224 */ /* 0x080fe200078e02ff */
[----:B------:R0:W-:Y:S01]  /*4370*/  @!P4 STG.E.U8 desc[UR36][R92.64], R5 ;  /* 0x000000055c00c986 */ /* 0x0001e2000c101124 */
[----:B------:R-:W-:Y:S01]  /*4380*/  ISETP.LT.OR P4, PT, R3, 0x9, !P2 ;  /* 0x000000090300780c */ /* 0x000fe20005781670 */
[----:B------:R-:W-:Y:S02]  /*4390*/  @!P3 IMAD R59, R59, R22, RZ ;  /* 0x000000163b3bb224 */ /* 0x000fe400078e02ff */
[----:B------:R-:W-:Y:S01]  /*43a0*/  @!P5 STG.E.U8 desc[UR36][R92.64+0x1], R57 ;  /* 0x000001395c00d986 */ /* 0x000fe2000c101124 */
[----:B------:R-:W-:-:S03]  /*43b0*/  ISETP.LT.OR P5, PT, R3, 0xa, !P2 ;  /* 0x0000000a0300780c */ /* 0x000fc600057a1670 */
[----:B------:R1:W-:Y:S01]  /*43c0*/  @!P0 STG.E.U8 desc[UR36][R6.64], R13 ;  /* 0x0000000d06008986 */ /* 0x0003e2000c101124 */
[----:B------:R-:W-:-:S03]  /*43d0*/  ISETP.LT.OR P0, PT, R3, 0x9, !P1 ;  /* 0x000000090300780c */ /* 0x000fc60004f01670 */
[----:B------:R-:W-:Y:S01]  /*43e0*/  @!P3 STG.E.U8 desc[UR36][R6.64+0x1], R59 ;  /* 0x0000013b0600b986 */ /* 0x000fe2000c101124 */
[----:B------:R-:W-:Y:S01]  /*43f0*/  ISETP.LT.OR P3, PT, R3, 0xa, !P1 ;  /* 0x0000000a0300780c */ /* 0x000fe20004f61670 */
[----:B------:R-:W-:-:S04]  /*4400*/  @!P4 IMAD R15, R60, R22, RZ ;  /* 0x000000163c0fc224 */ /* 0x000fc800078e02ff */
[-C--:B------:R-:W-:Y:S01]  /*4410*/  @!P5 IMAD R61, R61, R22.reuse, RZ ;  /* 0x000000163d3dd224 */ /* 0x080fe200078e02ff */
[----:B------:R2:W-:Y:S01]  /*4420*/  @!P4 STG.E.U8 desc[UR36][R92.64+0x8], R15 ;  /* 0x0000080f5c00c986 */ /* 0x0005e2000c101124 */
[C---:B------:R-:W-:Y:S02]  /*4430*/  ISETP.LT.OR P4, PT, R3.reuse, 0x11, !P2 ;  /* 0x000000110300780c */ /* 0x040fe40005781670 */
[-C--:B0-----:R-:W-:Y:S01]  /*4440*/  @!P0 IMAD R5, R62, R22.reuse, RZ ;  /* 0x000000163e058224 */ /* 0x081fe200078e02ff */
[----:B------:R-:W-:Y:S01]  /*4450*/  @!P5 STG.E.U8 desc[UR36][R92.64+0x9], R61 ;  /* 0x0000093d5c00d986 */ /* 0x000fe2000c101124 */
[----:B------:R-:W-:Y:S02]  /*4460*/  ISETP.LT.OR P5, PT, R3, 0x12, !P2 ;  /* 0x000000120300780c */ /* 0x000fe400057a1670 */
[----:B------:R-:W-:Y:S01]  /*4470*/  @!P3 IMAD R63, R63, R22, RZ ;  /* 0x000000163f3fb224 */ /* 0x000fe200078e02ff */
[----:B------:R0:W-:Y:S01]  /*4480*/  @!P0 STG.E.U8 desc[UR36][R6.64+0x8], R5 ;  /* 0x0000080506008986 */ /* 0x0001e2000c101124 */
[----:B------:R-:W-:-:S03]  /*4490*/  ISETP.LT.OR P0, PT, R3, 0x11, !P1 ;  /* 0x000000110300780c */ /* 0x000fc60004f01670 */
[----:B------:R-:W-:Y:S01]  /*44a0*/  @!P3 STG.E.U8 desc[UR36][R6.64+0x9], R63 ;  /* 0x0000093f0600b986 */ /* 0x000fe2000c101124 */
[----:B------:R-:W-:Y:S01]  /*44b0*/  ISETP.LT.OR P3, PT, R3, 0x12, !P1 ;  /* 0x000000120300780c */ /* 0x000fe20004f61670 */
[----:B-1----:R-:W-:-:S04]  /*44c0*/  @!P4 IMAD R13, R64, R22, RZ ;  /* 0x00000016400dc224 */ /* 0x002fc800078e02ff */
[-C--:B------:R-:W-:Y:S01]  /*44d0*/  @!P5 IMAD R65, R65, R22.reuse, RZ ;  /* 0x000000164141d224 */ /* 0x080fe200078e02ff */
[----:B------:R1:W-:Y:S01]  /*44e0*/  @!P4 STG.E.U8 desc[UR36][R92.64+0x10], R13 ;  /* 0x0000100d5c00c986 */ /* 0x0003e2000c101124 */
[C---:B------:R-:W-:Y:S02]  /*44f0*/  ISETP.LT.OR P4, PT, R3.reuse, 0x19, !P2 ;  /* 0x000000190300780c */ /* 0x040fe40005781670 */
[-C--:B--2---:R-:W-:Y:S01]  /*4500*/  @!P0 IMAD R15, R66, R22.reuse, RZ ;  /* 0x00000016420f8224 */ /* 0x084fe200078e02ff */
[----:B------:R-:W-:Y:S01]  /*4510*/  @!P5 STG.E.U8 desc[UR36][R92.64+0x11], R65 ;  /* 0x000011415c00d986 */ /* 0x000fe2000c101124 */
[----:B------:R-:W-:Y:S02]  /*4520*/  ISETP.LT.OR P5, PT, R3, 0x1a, !P2 ;  /* 0x0000001a0300780c */ /* 0x000fe400057a1670 */
[----:B------:R-:W-:Y:S01]  /*4530*/  @!P3 IMAD R67, R67, R22, RZ ;  /* 0x000000164343b224 */ /* 0x000fe200078e02ff */
[----:B------:R2:W-:Y:S01]  /*4540*/  @!P0 STG.E.U8 desc[UR36][R6.64+0x10], R15 ;  /* 0x0000100f06008986 */ /* 0x0005e2000c101124 */
[----:B------:R-:W-:-:S03]  /*4550*/  ISETP.LT.OR P0, PT, R3, 0x19, !P1 ;  /* 0x000000190300780c */ /* 0x000fc60004f01670 */
[----:B------:R-:W-:Y:S01]  /*4560*/  @!P3 STG.E.U8 desc[UR36][R6.64+0x11], R67 ;  /* 0x000011430600b986 */ /* 0x000fe2000c101124 */
[----:B------:R-:W-:Y:S01]  /*4570*/  ISETP.LT.OR P3, PT, R3, 0x1a, !P1 ;  /* 0x0000001a0300780c */ /* 0x000fe20004f61670 */
[----:B0-----:R-:W-:-:S04]  /*4580*/  @!P4 IMAD R5, R68, R22, RZ ;  /* 0x000000164405c224 */ /* 0x001fc800078e02ff */
[-C--:B------:R-:W-:Y:S01]  /*4590*/  @!P5 IMAD R69, R69, R22.reuse, RZ ;  /* 0x000000164545d224 */ /* 0x080fe200078e02ff */
[----:B------:R0:W-:Y:S01]  /*45a0*/  @!P4 STG.E.U8 desc[UR36][R92.64+0x18], R5 ;  /* 0x000018055c00c986 */ /* 0x0001e2000c101124 */
[C---:B------:R-:W-:Y:S02]  /*45b0*/  ISETP.LT.OR P4, PT, R3.reuse, 0x21, !P2 ;  /* 0x000000210300780c */ /* 0x040fe40005781670 */
[-C--:B-1----:R-:W-:Y:S01]  /*45c0*/  @!P0 IMAD R13, R70, R22.reuse, RZ ;  /* 0x00000016460d8224 */ /* 0x082fe200078e02ff */
[----:B------:R-:W-:Y:S01]  /*45d0*/  @!P5 STG.E.U8 desc[UR36][R92.64+0x19], R69 ;  /* 0x000019455c00d986 */ /* 0x000fe2000c101124 */
[----:B------:R-:W-:Y:S02]  /*45e0*/  ISETP.LT.OR P5, PT, R3, 0x22, !P2 ;  /* 0x000000220300780c */ /* 0x000fe400057a1670 */
[----:B------:R-:W-:Y:S01]  /*45f0*/  @!P3 IMAD R71, R71, R22, RZ ;  /* 0x000000164747b224 */ /* 0x000fe200078e02ff */
[----:B------:R1:W-:Y:S01]  /*4600*/  @!P0 STG.E.U8 desc[UR36][R6.64+0x18], R13 ;  /* 0x0000180d06008986 */ /* 0x0003e2000c101124 */
[----:B------:R-:W-:-:S03]  /*4610*/  ISETP.LT.OR P0, PT, R3, 0x21, !P1 ;  /* 0x000000210300780c */ /* 0x000fc60004f01670 */
[----:B------:R-:W-:Y:S01]  /*4620*/  @!P3 STG.E.U8 desc[UR36][R6.64+0x19], R71 ;  /* 0x000019470600b986 */ /* 0x000fe2000c101124 */
[----:B------:R-:W-:Y:S01]  /*4630*/  ISETP.LT.OR P3, PT, R3, 0x22, !P1 ;  /* 0x000000220300780c */ /* 0x000fe20004f61670 */
[----:B--2---:R-:W-:-:S04]  /*4640*/  @!P4 IMAD R15, R72, R22, RZ ;  /* 0x00000016480fc224 */ /* 0x004fc800078e02ff */
        /* <DEDUP_REMOVED lines=32> */
[----:B------:R-:W-:-:S02]  /*4850*/  ISETP.GE.AND P0, PT, R100, 0x81, PT ;  /* 0x000000816400780c */ /* 0x000fc40003f06270 */
[C---:B------:R-:W-:Y:S01]  /*4860*/  ISETP.LT.OR P5, PT, R3.reuse, 0x39, !P1 ;  /* 0x000000390300780c */ /* 0x040fe20004fa1670 */
[----:B------:R-:W-:Y:S01]  /*4870*/  @!P3 STG.E.U8 desc[UR36][R6.64+0x31], R83 ;  /* 0x000031530600b986 */ /* 0x000fe2000c101124 */
[C---:B------:R-:W-:Y:S01]  /*4880*/  ISETP.LT.OR P1, PT, R3.reuse, 0x3a, !P1 ;  /* 0x0000003a0300780c */ /* 0x040fe20004f21670 */
[----:B--2---:R-:W-:Y:S01]  /*4890*/  @!P4 IMAD R15, R84, R22, RZ ;  /* 0x00000016540fc224 */ /* 0x004fe200078e02ff */
[----:B------:R-:W-:-:S03]  /*48a0*/  ISETP.LT.OR P3, PT, R3, 0x1, !P0 ;  /* 0x000000010300780c */ /* 0x000fc60004761670 */
[----:B------:R-:W-:Y:S01]  /*48b0*/  @!P2 IMAD R85, R85, R22, RZ ;  /* 0x000000165555a224 */ /* 0x000fe200078e02ff */
[----:B------:R-:W-:Y:S01]  /*48c0*/  @!P4 STG.E.U8 desc[UR36][R92.64+0x38], R15 ;  /* 0x0000380f5c00c986 */ /* 0x000fe2000c101124 */
[----:B------:R-:W-:-:S03]  /*48d0*/  ISETP.LT.OR P4, PT, R3, 0x2, !P0 ;  /* 0x000000020300780c */ /* 0x000fc60004781670 */
[----:B------:R-:W-:Y:S01]  /*48e0*/  @!P2 STG.E.U8 desc[UR36][R92.64+0x39], R85 ;  /* 0x000039555c00a986 */ /* 0x000fe2000c101124 */
[-C--:B0-----:R-:W-:Y:S01]  /*48f0*/  @!P5 IMAD R5, R86, R22.reuse, RZ ;  /* 0x000000165605d224 */ /* 0x081fe200078e02ff */
[----:B------:R-:W-:Y:S01]  /*4900*/  ISETP.GE.AND P2, PT, R100, 0x89, PT ;  /* 0x000000896400780c */ /* 0x000fe20003f46270 */
[-C--:B------:R-:W-:Y:S02]  /*4910*/  @!P1 IMAD R87, R87, R22.reuse, RZ ;  /* 0x0000001657579224 */ /* 0x080fe400078e02ff */
[----:B-1----:R-:W-:Y:S01]  /*4920*/  @!P3 IMAD R13, R24, R22, RZ ;  /* 0x00000016180db224 */ /* 0x002fe200078e02ff */
[----:B------:R0:W-:Y:S01]  /*4930*/  @!P5 STG.E.U8 desc[UR36][R6.64+0x38], R5 ;  /* 0x000038050600d986 */ /* 0x0001e2000c101124 */
[----:B------:R-:W-:-:S03]  /*4940*/  ISETP.LT.OR P5, PT, R3, 0x1, !P2 ;  /* 0x000000010300780c */ /* 0x000fc600057a1670 */
[----:B------:R-:W-:Y:S01]  /*4950*/  @!P4 IMAD R25, R25, R22, RZ ;  /* 0x000000161919c224 */ /* 0x000fe200078e02ff */
[----:B------:R-:W-:Y:S01]  /*4960*/  @!P1 STG.E.U8 desc[UR36][R6.64+0x39], R87 ;  /* 0x0000395706009986 */ /* 0x000fe2000c101124 */
[----:B------:R-:W-:-:S03]  /*4970*/  ISETP.LT.OR P1, PT, R3, 0x2, !P2 ;  /* 0x000000020300780c */ /* 0x000fc60005721670 */
[----:B------:R-:W-:Y:S01]  /*4980*/  @!P3 STG.E.U8 desc[UR36][R8.64], R13 ;  /* 0x0000000d0800b986 */ /* 0x000fe2000c101124 */
[----:B------:R-:W-:-:S03]  /*4990*/  ISETP.LT.OR P3, PT, R3, 0x9, !P0 ;  /* 0x000000090300780c */ /* 0x000fc60004761670 */
[----:B------:R-:W-:Y:S01]  /*49a0*/  @!P4 STG.E.U8 desc[UR36][R8.64+0x1], R25 ;  /* 0x000001190800c986 */ /* 0x000fe2000c101124 */
[----:B------:R-:W-:Y:S01]  /*49b0*/  ISETP.LT.OR P4, PT, R3, 0xa, !P0 ;  /* 0x0000000a0300780c */ /* 0x000fe20004781670 */
[----:B0-----:R-:W-:-:S04]  /*49c0*/  @!P5 IMAD R5, R26, R22, RZ ;  /* 0x000000161a05d224 */ /* 0x001fc800078e02ff */
[-C--:B------:R-:W-:Y:S01]  /*49d0*/  @!P1 IMAD R27, R27, R22.reuse, RZ ;  /* 0x000000161b1b9224 */ /* 0x080fe200078e02ff */
[----:B------:R0:W-:Y:S01]  /*49e0*/  @!P5 STG.E.U8 desc[UR36][R10.64], R5 ;  /* 0x000000050a00d986 */ /* 0x0001e2000c101124 */
[C---:B------:R-:W-:Y:S02]  /*49f0*/  ISETP.LT.OR P5, PT, R3.reuse, 0x9, !P2 ;  /* 0x000000090300780c */ /* 0x040fe400057a1670 */
[-C--:B------:R-:W-:Y:S01]  /*4a00*/  @!P3 IMAD R15, R28, R22.reuse, RZ ;  /* 0x000000161c0fb224 */ /* 0x080fe200078e02ff */
[----:B------:R-:W-:Y:S01]  /*4a10*/  @!P1 STG.E.U8 desc[UR36][R10.64+0x1], R27 ;  /* 0x0000011b0a009986 */ /* 0x000fe2000c101124 */
[----:B------:R-:W-:Y:S02]  /*4a20*/  ISETP.LT.OR P1, PT, R3, 0xa, !P2 ;  /* 0x0000000a0300780c */ /* 0x000fe40005721670 */
[----:B------:R-:W-:Y:S01]  /*4a30*/  @!P4 IMAD R29, R29, R22, RZ ;  /* 0x000000161d1dc224 */ /* 0x000fe200078e02ff */
        /* <DEDUP_REMOVED lines=40> */
[----:B-1----:R-:W-:-:S04]  /*4cc0*/  @!P5 IMAD R13, R42, R22, RZ ;  /* 0x000000162a0dd224 */ /* 0x002fc800078e02ff */
        /* <DEDUP_REMOVED lines=12> */
[----:B------:R-:W-:-:S04]  /*4d90*/  @!P1 IMAD R7, R46, R22, RZ ;  /* 0x000000162e079224 */ /* 0x000fc800078e02ff */
[-C--:B------:R-:W-:Y:S01]  /*4da0*/  @!P3 IMAD R47, R47, R22.reuse, RZ ;  /* 0x000000162f2fb224 */ /* 0x080fe200078e02ff */
[----:B------:R1:W-:Y:S01]  /*4db0*/  @!P1 STG.E.U8 desc[UR36][R10.64+0x28], R7 ;  /* 0x000028070a009986 */ /* 0x0003e2000c101124 */
[----:B------:R-:W-:Y:S02]  /*4dc0*/  ISETP.LT.OR P1, PT, R3, 0x31, !P2 ;  /* 0x000000310300780c */ /* 0x000fe40005721670 */
[----:B------:R-:W-:Y:S01]  /*4dd0*/  @!P4 IMAD R49, R49, R22, RZ ;  /* 0x000000163131c224 */ /* 0x000fe200078e02ff */
[----:B------:R2:W-:Y:S01]  /*4de0*/  @!P3 STG.E.U8 desc[UR36][R10.64+0x29], R47 ;  /* 0x0000292f0a00b986 */ /* 0x0005e2000c101124 */
[C---:B------:R-:W-:Y:S02]  /*4df0*/  ISETP.LT.OR P3, PT, R3.reuse, 0x39, !P0 ;  /* 0x000000390300780c */ /* 0x040fe40004761670 */
[C---:B------:R-:W-:Y:S01]  /*4e00*/  ISETP.LT.OR P0, PT, R3.reuse, 0x3a, !P0 ;  /* 0x0000003a0300780c */ /* 0x040fe20004701670 */
[----:B------:R2:W-:Y:S01]  /*4e10*/  @!P4 STG.E.U8 desc[UR36][R8.64+0x31], R49 ;  /* 0x000031310800c986 */ /* 0x0005e2000c101124 */
[----:B------:R-:W-:-:S03]  /*4e20*/  ISETP.LT.OR P4, PT, R3, 0x32, !P2 ;  /* 0x000000320300780c */ /* 0x000fc60005781670 */
[----:B------:R2:W-:Y:S01]  /*4e30*/  @!P5 STG.E.U8 desc[UR36][R8.64+0x30], R13 ;  /* 0x0000300d0800d986 */ /* 0x0005e2000c101124 */
[C---:B------:R-:W-:Y:S02]  /*4e40*/  ISETP.LT.OR P5, PT, R3.reuse, 0x39, !P2 ;  /* 0x000000390300780c */ /* 0x040fe400057a1670 */
[----:B------:R-:W-:Y:S01]  /*4e50*/  ISETP.LT.OR P2, PT, R3, 0x3a, !P2 ;  /* 0x0000003a0300780c */ /* 0x000fe20005741670 */
[-C--:B------:R-:W-:Y:S02]  /*4e60*/  @!P1 IMAD R3, R50, R22.reuse, RZ ;  /* 0x0000001632039224 */ /* 0x080fe400078e02ff */
[-C--:B0-----:R-:W-:Y:S02]  /*4e70*/  @!P3 IMAD R5, R52, R22.reuse, RZ ;  /* 0x000000163405b224 */ /* 0x081fe400078e02ff */
[-C--:B------:R-:W-:Y:S01]  /*4e80*/  @!P0 IMAD R53, R53, R22.reuse, RZ ;  /* 0x0000001635358224 */ /* 0x080fe200078e02ff */
[----:B------:R2:W-:Y:S01]  /*4e90*/  @!P1 STG.E.U8 desc[UR36][R10.64+0x30], R3 ;  /* 0x000030030a009986 */ /* 0x0005e2000c101124 */
[----:B------:R-:W-:-:S04]  /*4ea0*/  @!P4 IMAD R51, R51, R22, RZ ;  /* 0x000000163333c224 */ /* 0x000fc800078e02ff */
[-C--:B-1----:R-:W-:Y:S01]  /*4eb0*/  @!P5 IMAD R7, R54, R22.reuse, RZ ;  /* 0x000000163607d224 */ /* 0x082fe200078e02ff */
[----:B------:R2:W-:Y:S01]  /*4ec0*/  @!P4 STG.E.U8 desc[UR36][R10.64+0x31], R51 ;  /* 0x000031330a00c986 */ /* 0x0005e2000c101124 */
[----:B------:R-:W-:-:S03]  /*4ed0*/  @!P2 IMAD R55, R55, R22, RZ ;  /* 0x000000163737a224 */ /* 0x000fc600078e02ff */
[----:B------:R2:W-:Y:S04]  /*4ee0*/  @!P3 STG.E.U8 desc[UR36][R8.64+0x38], R5 ;  /* 0x000038050800b986 */ /* 0x0005e8000c101124 */
[----:B------:R2:W-:Y:S04]  /*4ef0*/  @!P0 STG.E.U8 desc[UR36][R8.64+0x39], R53 ;  /* 0x0000393508008986 */ /* 0x0005e8000c101124 */
[----:B------:R2:W-:Y:S04]  /*4f00*/  @!P5 STG.E.U8 desc[UR36][R10.64+0x38], R7 ;  /* 0x000038070a00d986 */ /* 0x0005e8000c101124 */
[----:B------:R2:W-:Y:S02]  /*4f10*/  @!P2 STG.E.U8 desc[UR36][R10.64+0x39], R55 ;  /* 0x000039370a00a986 */ /* 0x0005e4000c101124 */
.L_x_158:
[----:B------:R-:W-:Y:S05]  /*4f20*/  BSYNC B0 ;  /* 0x0000000000007941 */ /* 0x000fea0003800000 */
.L_x_28:
[----:B------:R-:W-:Y:S01]  /*4f30*/  ULDC UR4, c[0x0][0xc] ;  /* 0x0000030000047ab9 */ /* 0x000fe20000000800 */
[----:B------:R-:W-:Y:S01]  /*4f40*/  ULDC UR5, c[0x0][0x10] ;  /* 0x0000040000057ab9 */ /* 0x000fe20000000800 */
[----:B--2---:R-:W2:Y:S01]  /*4f50*/  LDC R3, c[0x0][0x14] ;  /* 0x00000500ff037b82 */ /* 0x004ea20000000800 */
[----:B------:R-:W-:Y:S01]  /*4f60*/  UIMAD.WIDE.U32 UR4, UR4, UR5, URZ ;  /* 0x00000005040472a5 */ /* 0x000fe2000f8e003f */
[----:B------:R-:W-:Y:S02]  /*4f70*/  IMAD.MOV.U32 R91, RZ, RZ, -0x1 ;  /* 0xffffffffff5b7424 */ /* 0x000fe400078e00ff */
[----:B------:R-:W-:-:S03]  /*4f80*/  IMAD.MOV.U32 R89, RZ, RZ, -0x1 ;  /* 0xffffffffff597424 */ /* 0x000fc600078e00ff */
[----:B--2---:R-:W-:-:S04]  /*4f90*/  IMAD.WIDE.U32 R16, R3, UR4, R16 ;  /* 0x0000000403107c25 */ /* 0x004fc8000f8e0010 */
[----:B------:R-:W-:Y:S01]  /*4fa0*/  IMAD R3, R3, UR5, RZ ;  /* 0x0000000503037c24 */ /* 0x000fe2000f8e02ff */
[----:B------:R-:W-:Y:S02]  /*4fb0*/  ULDC.64 UR4, c[0x0][0x650] ;  /* 0x0001940000047ab9 */ /* 0x000fe40000000a00 */
[----:B------:R-:W-:Y:S01]  /*4fc0*/  ISETP.GE.U32.AND P0, PT, R16, UR4, PT ;  /* 0x0000000410007c0c */ /* 0x000fe2000bf06070 */
[--C-:B------:R-:W-:Y:S01]  /*4fd0*/  IMAD.IADD R17, R17, 0x1, R3.reuse ;  /* 0x0000000111117824 */ /* 0x100fe200078e0203 */
[----:B------:R-:W-:-:S04]  /*4fe0*/  PRMT R3, RZ, 0x7610, R3 ;  /* 0x00007610ff037816 */ /* 0x000fc80000000003 */
[----:B------:R-:W-:-:S13]  /*4ff0*/  ISETP.GE.U32.AND.EX P0, PT, R17, UR5, PT, P0 ;  /* 0x0000000511007c0c */ /* 0x000fda000bf06100 */
[----:B------:R-:W-:Y:S05]  /*5000*/  @P0 BRA `(.L_x_159) ;  /* 0x0000000400640947 */ /* 0x000fea0003800000 */
[----:B------:R-:W2:Y:S01]  /*5010*/  S2R R12, SR_CTAID.X ;  /* 0x00000000000c7919 */ /* 0x000ea20000002500 */
[----:B0--3--:R-:W0:Y:S01]  /*5020*/  LDC.64 R10, c[0x0][0x628] ;  /* 0x00018a00ff0a7b82 */ /* 0x009e220000000a00 */
[----:B------:R-:W-:Y:S01]  /*5030*/  ULDC UR4, c[0x0][0x150] ;  /* 0x0000540000047ab9 */ /* 0x000fe20000000800 */
[----:B------:R-:W-:Y:S01]  /*5040*/  IMAD.MOV.U32 R8, RZ, RZ, R16 ;  /* 0x000000ffff087224 */ /* 0x000fe200078e0010 */
[----:B------:R-:W3:Y:S01]  /*5050*/  S2R R24, SR_CTAID.Y ;  /* 0x0000000000187919 */ /* 0x000ee20000002600 */
[----:B------:R-:W-:-:S04]  /*5060*/  IMAD.MOV.U32 R9, RZ, RZ, R17 ;  /* 0x000000ffff097224 */ /* 0x000fc800078e0011 */
[----:B------:R-:W1:Y:S08]  /*5070*/  LDC R21, c[0x0][0x144] ;  /* 0x00005100ff157b82 */ /* 0x000e700000000800 */
[----:B------:R-:W1:Y:S08]  /*5080*/  LDC R0, c[0x0][0x630] ;  /* 0x00018c00ff007b82 */ /* 0x000e700000000800 */
[----:B------:R-:W1:Y:S01]  /*5090*/  LDC.64 R14, c[0x0][0x620] ;  /* 0x00018800ff0e7b82 */ /* 0x000e620000000a00 */
[----:B0-----:R-:W-:-:S04]  /*50a0*/  ISETP.NE.U32.AND P0, PT, R10, RZ, PT ;  /* 0x000000ff0a00720c */ /* 0x001fc80003f05070 */
[----:B------:R-:W-:Y:S02]  /*50b0*/  ISETP.NE.AND.EX P0, PT, R11, RZ, PT, P0 ;  /* 0x000000ff0b00720c */ /* 0x000fe40003f05300 */
[----:B--2---:R-:W-:-:S05]  /*50c0*/  I2FP.F32.U32 R3, R12 ;  /* 0x0000000c00037245 */ /* 0x004fca0000201000 */
[----:B------:R-:W-:-:S04]  /*50d0*/  FMUL R3, R3, UR4 ;  /* 0x0000000403037c20 */ /* 0x000fc80008400000 */
[----:B------:R0:W2:Y:S02]  /*50e0*/  F2I.U32.TRUNC.NTZ R20, R3 ;  /* 0x0000000300147305 */ /* 0x0000a4000020f000 */
[----:B---3--:R-:W-:Y:S05]  /*50f0*/  @!P0 BRA `(.L_x_160) ;  /* 0x0000000000288947 */ /* 0x008fea0003800000 */
[----:B0-----:R-:W0:Y:S02]  /*5100*/  LDC R3, c[0x0][0x634] ;  /* 0x00018d00ff037b82 */ /* 0x001e240000000800 */
        /* <DEDUP_REMOVED lines=9> */
.L_x_160:
[----:B------:R-:W3:Y:S01]  /*51a0*/  LDC.64 R28, c[0x0][0x640] ;  /* 0x00019000ff1c7b82 */ /* 0x000ee20000000a00 */
[-CC-:B-1----:R-:W-:Y:S01]  /*51b0*/  SHF.R.U64 R89, R8, R0.reuse, R9.reuse ;  /* 0x0000000008597219 */ /* 0x182fe20000001209 */
[----:B--2---:R-:W-:Y:S01]  /*51c0*/  IMAD.MOV R20, RZ, RZ, -R20 ;  /* 0x000000ffff147224 */ /* 0x004fe200078e0a14 */
[----:B------:R-:W-:Y:S01]  /*51d0*/  SHF.R.U32.HI R0, RZ, R0, R9 ;  /* 0x00000000ff007219 */ /* 0x000fe20000011609 */
[----:B------:R-:W-:Y:S01]  /*51e0*/  ULDC UR4, c[0x0][0x154] ;  /* 0x0000550000047ab9 */ /* 0x000fe20000000800 */
[----:B0-----:R-:W-:Y:S01]  /*51f0*/  IADD3 R3, P0, RZ, -R89, RZ ;  /* 0x80000059ff037210 */ /* 0x001fe20007f1e0ff */
[----:B------:R-:W-:Y:S02]  /*5200*/  IMAD R21, R21, R20, R12 ;  /* 0x0000001415157224 */ /* 0x000fe400078e020c */
[----:B------:R-:W0:Y:S01]  /*5210*/  LDC R6, c[0x0][0x618] ;  /* 0x00018600ff067b82 */ /* 0x000e220000000800 */
[----:B------:R-:W-:Y:S02]  /*5220*/  IMAD.MOV.U32 R7, RZ, RZ, 0x1 ;  /* 0x00000001ff077424 */ /* 0x000fe400078e00ff */
[----:B------:R-:W-:-:S04]  /*5230*/  IMAD.X R5, RZ, RZ, ~R0, P0 ;  /* 0x000000ffff057224 */ /* 0x000fc800000e0e00 */
[-C--:B------:R-:W-:Y:S01]  /*5240*/  IMAD R0, R5, R14.reuse, RZ ;  /* 0x0000000e05007224 */ /* 0x080fe200078e02ff */
[----:B------:R-:W1:Y:S01]  /*5250*/  LDC R8, c[0x0][0x608] ;  /* 0x00018200ff087b82 */ /* 0x000e620000000800 */
[----:B------:R-:W-:-:S04]  /*5260*/  IMAD.WIDE.U32 R4, R3, R14, R16 ;  /* 0x0000000e03047225 */ /* 0x000fc800078e0010 */
[----:B------:R-:W-:Y:S01]  /*5270*/  IMAD R3, R3, R15, R0 ;  /* 0x0000000f03037224 */ /* 0x000fe200078e0200 */
[----:B------:R-:W-:Y:S02]  /*5280*/  I2FP.F32.U32 R0, R24 ;  /* 0x0000001800007245 */ /* 0x000fe40000201000 */
[----:B------:R-:W2:Y:S01]  /*5290*/  LDC R26, c[0x0][0x658] ;  /* 0x00019600ff1a7b82 */ /* 0x000ea20000000800 */
[----:B------:R-:W-:Y:S01]  /*52a0*/  IMAD.IADD R3, R5, 0x1, R3 ;  /* 0x0000000105037824 */ /* 0x000fe200078e0203 */
[----:B---3--:R-:W-:Y:S01]  /*52b0*/  ISETP.NE.U32.AND P0, PT, R28, RZ, PT ;  /* 0x000000ff1c00720c */ /* 0x008fe20003f05070 */
[----:B------:R-:W-:Y:S01]  /*52c0*/  FMUL R0, R0, UR4 ;  /* 0x0000000400007c20 */ /* 0x000fe20008400000 */
[----:B------:R-:W-:Y:S02]  /*52d0*/  IMAD.MOV.U32 R5, RZ, RZ, -0x1 ;  /* 0xffffffffff057424 */ /* 0x000fe400078e00ff */
[----:B------:R-:W-:Y:S01]  /*52e0*/  ISETP.NE.AND.EX P0, PT, R29, RZ, PT, P0 ;  /* 0x000000ff1d00720c */ /* 0x000fe20003f05300 */
[----:B------:R3:W2:Y:S01]  /*52f0*/  F2I.U32.TRUNC.NTZ R13, R0 ;  /* 0x00000000000d7305 */ /* 0x0006a2000020f000 */
[----:B------:R-:W3:Y:S01]  /*5300*/  LDC R15, c[0x0][0x148] ;  /* 0x00005200ff0f7b82 */ /* 0x000ee20000000800 */
[----:B0-----:R-:W-:-:S02]  /*5310*/  SHF.R.U64 R12, R4, R6, R3 ;  /* 0x00000006040c7219 */ /* 0x001fc40000001203 */
[----:B------:R-:W-:-:S05]  /*5320*/  SHF.R.U32.HI R3, RZ, R6, R3 ;  /* 0x00000006ff037219 */ /* 0x000fca0000011603 */
[----:B------:R-:W0:Y:S01]  /*5330*/  LDC R20, c[0x0][0x600] ;  /* 0x00018000ff147b82 */ /* 0x000e220000000800 */
[-CC-:B-1----:R-:W-:Y:S02]  /*5340*/  SHF.R.U64 R10, R12, R8.reuse, R3.reuse ;  /* 0x000000080c0a7219 */ /* 0x182fe40000001203 */
[----:B------:R-:W-:-:S05]  /*5350*/  SHF.R.U32.HI R3, RZ, R8, R3 ;  /* 0x00000008ff037219 */ /* 0x000fca0000011603 */
[----:B------:R-:W1:Y:S01]  /*5360*/  LDC R27, c[0x0][0x648] ;  /* 0x00019200ff1b7b82 */ /* 0x000e620000000800 */
[-C--:B--2---:R-:W-:Y:S02]  /*5370*/  SHF.L.U32 R4, R5, R26.reuse, RZ ;  /* 0x0000001a05047219 */ /* 0x084fe400000006ff */
[-CC-:B------:R-:W-:Y:S02]  /*5380*/  SHF.R.U64 R14, R10, R26.reuse, R3.reuse ;  /* 0x0000001a0a0e7219 */ /* 0x180fe40000001203 */
[----:B------:R-:W-:Y:S02]  /*5390*/  SHF.R.U32.HI R5, RZ, R26, R3 ;  /* 0x0000001aff057219 */ /* 0x000fe40000011603 */
[----:B------:R-:W-:Y:S01]  /*53a0*/  LOP3.LUT R25, RZ, R4, RZ, 0x33, !PT ;  /* 0x00000004ff197212 */ /* 0x000fe200078e33ff */
[----:B------:R-:W2:Y:S01]  /*53b0*/  LDC R30, c[0x0][0x638] ;  /* 0x00018e00ff1e7b82 */ /* 0x000ea20000000800 */
[----:B------:R-:W-:Y:S01]  /*53c0*/  SHF.L.U32 R26, R7, R26, RZ ;  /* 0x0000001a071a7219 */ /* 0x000fe200000006ff */
[----:B------:R-:W-:-:S06]  /*53d0*/  IMAD.MOV.U32 R4, RZ, RZ, R14 ;  /* 0x000000ffff047224 */ /* 0x000fcc00078e000e */
[----:B------:R-:W0:Y:S01]  /*53e0*/  LDC R31, c[0x0][0x610] ;  /* 0x00018400ff1f7b82 */ /* 0x000e220000000800 */
[----:B------:R-:W-:Y:S05]  /*53f0*/  @!P0 BRA `(.L_x_161) ;  /* 0x0000000000288947 */ /* 0x000fea0003800000 */
[----:B------:R-:W4:Y:S02]  /*5400*/  LDC R3, c[0x0][0x64c] ;  /* 0x00019300ff037b82 */ /* 0x000f240000000800 */
[----:B----4-:R-:W-:-:S05]  /*5410*/  IADD3 R3, P0, R14, R3, RZ ;  /* 0x000000030e037210 */ /* 0x010fca0007f1e0ff */
        /* <DEDUP_REMOVED lines=8> */
.L_x_161:
[----:B------:R-:W-:Y:S01]  /*54a0*/  ISETP.NE.AND P0, PT, R2, 0x1, PT ;  /* 0x000000010200780c */ /* 0x000fe20003f05270 */
[----:B0-----:R-:W-:Y:S01]  /*54b0*/  VIADD R7, R20, 0xffffffff ;  /* 0xffffffff14077836 */ /* 0x001fe20000000000 */
[----:B-1-3--:R-:W-:Y:S01]  /*54c0*/  SHF.R.U64 R0, R4, R27, R5 ;  /* 0x0000001b04007219 */ /* 0x00afe20000001205 */
[----:B------:R-:W-:Y:S01]  /*54d0*/  IMAD.MOV R13, RZ, RZ, -R13 ;  /* 0x000000ffff0d7224 */ /* 0x000fe200078e0a0d */
[----:B------:R-:W-:Y:S01]  /*54e0*/  LOP3.LUT R5, R10, R25, RZ, 0xc0, !PT ;  /* 0x000000190a057212 */ /* 0x000fe200078ec0ff */
[----:B------:R-:W-:Y:S01]  /*54f0*/  IMAD.MOV.U32 R4, RZ, RZ, 0x1 ;  /* 0x00000001ff047424 */ /* 0x000fe200078e00ff */
[----:B------:R-:W-:Y:S01]  /*5500*/  LOP3.LUT R12, R12, R7, RZ, 0xc0, !PT ;  /* 0x000000070c0c7212 */ /* 0x000fe200078ec0ff */
[----:B------:R-:W-:Y:S02]  /*5510*/  IMAD.MOV R3, RZ, RZ, -R0 ;  /* 0x000000ffff037224 */ /* 0x000fe400078e0a00 */
[----:B------:R-:W-:Y:S02]  /*5520*/  IMAD R0, R26, R0, R5 ;  /* 0x000000001a007224 */ /* 0x000fe400078e0205 */
[----:B--2---:R-:W-:-:S02]  /*5530*/  IMAD R3, R3, R30, R14 ;  /* 0x0000001e03037224 */ /* 0x004fc400078e020e */
[----:B------:R-:W-:Y:S02]  /*5540*/  @P0 IMAD R21, R15, R13, R24 ;  /* 0x0000000d0f150224 */ /* 0x000fe400078e0218 */
[----:B------:R-:W-:Y:S01]  /*5550*/  IMAD R5, R3, R20, R12 ;  /* 0x0000001403057224 */ /* 0x000fe200078e020c */
[----:B------:R-:W-:Y:S01]  /*5560*/  PRMT R3, R4, 0x7610, R3 ;  /* 0x0000761004037816 */ /* 0x000fe20000000003 */
[----:B------:R-:W-:-:S05]  /*5570*/  IMAD R0, R0, R31, R21 ;  /* 0x0000001f00007224 */ /* 0x000fca00078e0215 */
[----:B------:R-:W-:Y:S02]  /*5580*/  SEL R91, R5, R0, !P0 ;  /* 0x00000000055b7207 */ /* 0x000fe40004000000 */
[----:B------:R-:W-:-:S07]  /*5590*/  SEL R0, R0, R5, !P0 ;  /* 0x0000000500007207 */ /* 0x000fce0004000000 */
.L_x_159:
[----:B------:R-:W-:Y:S01]  /*55a0*/  LOP3.LUT P0, RZ, R3, 0xff, RZ, 0xc0, !PT ;  /* 0x000000ff03ff7812 */ /* 0x000fe2000780c0ff */
[----:B------:R-:W-:-:S12]  /*55b0*/  IMAD.MOV.U32 R90, RZ, RZ, R0 ;  /* 0x000000ffff5a7224 */ /* 0x000fd800078e0000 */
[----:B------:R-:W-:Y:S05]  /*55c0*/  @P0 BRA `(.L_x_162) ;  /* 0xffffffb8005c0947 */ /* 0x000fea000383ffff */
[----:B------:R-:W-:Y:S05]  /*55d0*/  EXIT ;  /* 0x000000000000794d */ /* 0x000fea0003800000 */
.L_x_3:
[----:B0-----:R-:W-:Y:S01]  /*55e0*/  ULDC.64 UR4, c[0x0][0x650] ;  /* 0x0001940000047ab9 */ /* 0x001fe20000000a00 */
        /* <DEDUP_REMOVED lines=25> */
.L_x_164:
[--C-:B------:R-:W-:Y:S01]  /*5780*/  SHF.R.U64 R12, R10, R14, R11.reuse ;  /* 0x0000000e0a0c7219 */ /* 0x100fe2000000120b */
[----:B------:R-:W0:Y:S01]  /*5790*/  LDC R22, c[0x0][0x618] ;  /* 0x00018600ff167b82 */ /* 0x000e220000000800 */
[----:B------:R-:W-:Y:S01]  /*57a0*/  I2FP.F32.U32 R6, R4 ;  /* 0x0000000400067245 */ /* 0x000fe20000201000 */
[----:B------:R-:W-:Y:S01]  /*57b0*/  ULDC UR4, c[0x0][0x150] ;  /* 0x0000540000047ab9 */ /* 0x000fe20000000800 */
[----:B------:R-:W-:Y:S02]  /*57c0*/  SHF.R.U32.HI R5, RZ, R14, R11 ;  /* 0x0000000eff057219 */ /* 0x000fe4000001160b */
[----:B------:R-:W-:Y:S01]  /*57d0*/  IADD3 R9, P0, RZ, -R12, RZ ;  /* 0x8000000cff097210 */ /* 0x000fe20007f1e0ff */
[----:B------:R-:W-:Y:S01]  /*57e0*/  FMUL R11, R6, UR4 ;  /* 0x00000004060b7c20 */ /* 0x000fe20008400000 */
[----:B------:R-:W-:Y:S01]  /*57f0*/  ULDC UR4, c[0x0][0x154] ;  /* 0x0000550000047ab9 */ /* 0x000fe20000000800 */
[----:B------:R-:W1:Y:S02]  /*5800*/  LDC.64 R24, c[0x0][0x640] ;  /* 0x00019000ff187b82 */ /* 0x000e640000000a00 */
[----:B------:R-:W-:-:S02]  /*5810*/  IMAD.X R5, RZ, RZ, ~R5, P0 ;  /* 0x000000ffff057224 */ /* 0x000fc400000e0e05 */
[----:B------:R-:W2:Y:S01]  /*5820*/  F2I.U32.TRUNC.NTZ R11, R11 ;  /* 0x0000000b000b7305 */ /* 0x000ea2000020f000 */
[----:B------:R-:W-:-:S03]  /*5830*/  IMAD.WIDE.U32 R6, R9, R20, R16 ;  /* 0x0000001409067225 */ /* 0x000fc600078e0010 */
[----:B------:R-:W3:Y:S01]  /*5840*/  LDC R13, c[0x0][0x144] ;  /* 0x00005100ff0d7b82 */ /* 0x000ee20000000800 */
[----:B------:R-:W-:-:S04]  /*5850*/  IMAD R8, R5, R20, RZ ;  /* 0x0000001405087224 */ /* 0x000fc800078e02ff */
[----:B------:R-:W-:Y:S02]  /*5860*/  IMAD R5, R9, R21, R8 ;  /* 0x0000001509057224 */ /* 0x000fe400078e0208 */
[----:B------:R-:W-:Y:S01]  /*5870*/  IMAD.MOV.U32 R8, RZ, RZ, -0x1 ;  /* 0xffffffffff087424 */ /* 0x000fe200078e00ff */
[----:B------:R-:W4:Y:S01]  /*5880*/  LDC R14, c[0x0][0x608] ;  /* 0x00018200ff0e7b82 */ /* 0x000f220000000800 */
[----:B------:R-:W-:Y:S01]  /*5890*/  IMAD.IADD R5, R7, 0x1, R5 ;  /* 0x0000000107057824 */ /* 0x000fe200078e0205 */
[----:B------:R-:W-:-:S04]  /*58a0*/  I2FP.F32.U32 R7, R3 ;  /* 0x0000000300077245 */ /* 0x000fc80000201000 */
[-C--:B0-----:R-:W-:Y:S01]  /*58b0*/  SHF.R.U64 R10, R6, R22.reuse, R5 ;  /* 0x00000016060a7219 */ /* 0x081fe20000001205 */
[----:B--2---:R-:W-:Y:S01]  /*58c0*/  IMAD.MOV R6, RZ, RZ, -R11 ;  /* 0x000000ffff067224 */ /* 0x004fe200078e0a0b */
[----:B------:R-:W0:Y:S01]  /*58d0*/  LDC R9, c[0x0][0x658] ;  /* 0x00019600ff097b82 */ /* 0x000e220000000800 */
[----:B-1----:R-:W-:Y:S01]  /*58e0*/  ISETP.NE.U32.AND P0, PT, R24, RZ, PT ;  /* 0x000000ff1800720c */ /* 0x002fe20003f05070 */
[----:B------:R-:W-:Y:S01]  /*58f0*/  FMUL R7, R7, UR4 ;  /* 0x0000000407077c20 */ /* 0x000fe20008400000 */
[----:B------:R-:W-:Y:S02]  /*5900*/  SHF.R.U32.HI R5, RZ, R22, R5 ;  /* 0x00000016ff057219 */ /* 0x000fe40000011605 */
[----:B------:R-:W-:-:S03]  /*5910*/  ISETP.NE.AND.EX P0, PT, R25, RZ, PT, P0 ;  /* 0x000000ff1900720c */ /* 0x000fc60003f05300 */
[----:B------:R-:W1:Y:S01]  /*5920*/  LDC R20, c[0x0][0x148] ;  /* 0x00005200ff147b82 */ /* 0x000e620000000800 */
[----:B---3--:R-:W-:Y:S02]  /*5930*/  IMAD R23, R13, R6, R4 ;  /* 0x000000060d177224 */ /* 0x008fe400078e0204 */
[----:B------:R-:W-:-:S05]  /*5940*/  IMAD.MOV.U32 R6, RZ, RZ, 0x1 ;  /* 0x00000001ff067424 */ /* 0x000fca00078e00ff */
[----:B------:R-:W2:Y:S01]  /*5950*/  LDC R21, c[0x0][0x600] ;  /* 0x00018000ff157b82 */ /* 0x000ea20000000800 */
[-CC-:B----4-:R-:W-:Y:S02]  /*5960*/  SHF.R.U64 R13, R10, R14.reuse, R5.reuse ;  /* 0x0000000e0a0d7219 */ /* 0x190fe40000001205 */
[----:B------:R-:W-:Y:S02]  /*5970*/  SHF.R.U32.HI R4, RZ, R14, R5 ;  /* 0x0000000eff047219 */ /* 0x000fe40000011605 */
[----:B------:R3:W4:Y:S03]  /*5980*/  F2I.U32.TRUNC.NTZ R14, R7 ;  /* 0x00000007000e7305 */ /* 0x000726000020f000 */
[----:B------:R-:W1:Y:S01]  /*5990*/  LDC R26, c[0x0][0x648] ;  /* 0x00019200ff1a7b82 */ /* 0x000e620000000800 */
[-C--:B0-----:R-:W-:Y:S02]  /*59a0*/  SHF.R.U64 R15, R13, R9.reuse, R4 ;  /* 0x000000090d0f7219 */ /* 0x081fe40000001204 */
[----:B------:R-:W-:-:S02]  /*59b0*/  SHF.L.U32 R8, R8, R9, RZ ;  /* 0x0000000908087219 */ /* 0x000fc400000006ff */
[-C--:B------:R-:W-:Y:S01]  /*59c0*/  SHF.R.U32.HI R5, RZ, R9.reuse, R4 ;  /* 0x00000009ff057219 */ /* 0x080fe20000011604 */
[----:B------:R-:W-:Y:S01]  /*59d0*/  IMAD.MOV.U32 R4, RZ, RZ, R15 ;  /* 0x000000ffff047224 */ /* 0x000fe200078e000f */
[----:B------:R-:W-:Y:S01]  /*59e0*/  SHF.L.U32 R22, R6, R9, RZ ;  /* 0x0000000906167219 */ /* 0x000fe200000006ff */
[----:B------:R-:W0:Y:S01]  /*59f0*/  LDC R27, c[0x0][0x638] ;  /* 0x00018e00ff1b7b82 */ /* 0x000e220000000800 */
[----:B------:R-:W-:-:S07]  /*5a00*/  LOP3.LUT R28, RZ, R8, RZ, 0x33, !PT ;  /* 0x00000008ff1c7212 */ /* 0x000fce00078e33ff */
        /* <DEDUP_REMOVED lines=12> */
.L_x_165:
[----:B------:R-:W-:Y:S01]  /*5ad0*/  ISETP.NE.AND P0, PT, R2, 0x1, PT ;  /* 0x000000010200780c */ /* 0x000fe20003f05270 */
[----:B--2---:R-:W-:Y:S01]  /*5ae0*/  VIADD R7, R21, 0xffffffff ;  /* 0xffffffff15077836 */ /* 0x004fe20000000000 */
[----:B-1----:R-:W-:Y:S01]  /*5af0*/  SHF.R.U64 R5, R4, R26, R5 ;  /* 0x0000001a04057219 */ /* 0x002fe20000001205 */
[----:B------:R-:W-:Y:S01]  /*5b00*/  IMAD.MOV R14, RZ, RZ, -R14 ;  /* 0x000000ffff0e7224 */ /* 0x000fe200078e0a0e */
[----:B------:R-:W-:Y:S01]  /*5b10*/  LOP3.LUT R4, R13, R28, RZ, 0xc0, !PT ;  /* 0x0000001c0d047212 */ /* 0x000fe200078ec0ff */
[----:B------:R-:W-:Y:S01]  /*5b20*/  IMAD.MOV.U32 R8, RZ, RZ, R12 ;  /* 0x000000ffff087224 */ /* 0x000fe200078e000c */
[----:B------:R-:W-:Y:S01]  /*5b30*/  LOP3.LUT R10, R10, R7, RZ, 0xc0, !PT ;  /* 0x000000070a0a7212 */ /* 0x000fe200078ec0ff */
[----:B------:R-:W-:Y:S02]  /*5b40*/  IMAD.MOV R6, RZ, RZ, -R5 ;  /* 0x000000ffff067224 */ /* 0x000fe400078e0a05 */
[----:B------:R-:W-:-:S04]  /*5b50*/  IMAD R4, R22, R5, R4 ;  /* 0x0000000516047224 */ /* 0x000fc800078e0204 */
[----:B------:R-:W-:Y:S02]  /*5b60*/  @P0 IMAD R23, R20, R14, R3 ;  /* 0x0000000e14170224 */ /* 0x000fe400078e0203 */
[----:B0-----:R-:W-:Y:S02]  /*5b70*/  IMAD R3, R6, R27, R15 ;  /* 0x0000001b06037224 */ /* 0x001fe400078e020f */
[----:B------:R-:W-:Y:S02]  /*5b80*/  IMAD R7, R4, R29, R23 ;  /* 0x0000001d04077224 */ /* 0x000fe400078e0217 */
[----:B------:R-:W-:Y:S02]  /*5b90*/  IMAD R4, R3, R21, R10 ;  /* 0x0000001503047224 */ /* 0x000fe400078e020a */
[----:B------:R-:W-:-:S03]  /*5ba0*/  IMAD.MOV.U32 R6, RZ, RZ, 0x1 ;  /* 0x00000001ff067424 */ /* 0x000fc600078e00ff */
[----:B------:R-:W-:Y:S02]  /*5bb0*/  SEL R9, R4, R7, !P0 ;  /* 0x0000000704097207 */ /* 0x000fe40004000000 */
[----:B------:R-:W-:-:S07]  /*5bc0*/  SEL R7, R7, R4, !P0 ;  /* 0x0000000407077207 */ /* 0x000fce0004000000 */
.L_x_163:
[----:B------:R-:W-:-:S08]  /*5bd0*/  NOP ;  /* 0x0000000000007918 */ /* 0x000fd00000000000 */
[----:B------:R-:W0:-:S00]  /*5be0*/  USETMAXREG.DEALLOC.CTAPOOL 0x28 ;  /* 0x00000028000079c8 */ /* 0x000e0000080e0500 */
[----:B0-----:R-:W-:-:S13]  /*5bf0*/  ISETP.NE.AND P0, PT, R0, RZ, PT ;  /* 0x000000ff0000720c */ /* 0x001fda0003f05270 */
[----:B------:R-:W-:Y:S05]  /*5c00*/  @P0 EXIT ;  /* 0x000000000000094d */ /* 0x000fea0003800000 */
[----:B------:R-:W-:Y:S01]  /*5c10*/  LOP3.LUT P0, RZ, R6, 0xff, RZ, 0xc0, !PT ;  /* 0x000000ff06ff7812 */ /* 0x000fe2000780c0ff */
[----:B------:R-:W-:Y:S02]  /*5c20*/  IMAD.MOV.U32 R0, RZ, RZ, 0x1 ;  /* 0x00000001ff007424 */ /* 0x000fe400078e00ff */
[----:B------:R-:W-:-:S10]  /*5c30*/  IMAD.MOV.U32 R12, RZ, RZ, RZ ;  /* 0x000000ffff0c7224 */ /* 0x000fd400078e00ff */
[----:B------:R-:W-:Y:S05]  /*5c40*/  @!P0 BRA `(.L_x_166) ;  /* 0x0000000c00308947 */ /* 0x000fea0003800000 */
[----:B------:R-:W0:Y:S01]  /*5c50*/  LDC R0, c[0x0][0x28c] ;  /* 0x0000a300ff007b82 */ /* 0x000e220000000800 */
[----:B------:R-:W-:Y:S01]  /*5c60*/  ULDC UR5, c[0x0][0x600] ;  /* 0x0001800000057ab9 */ /* 0x000fe20000000800 */
[----:B------:R-:W-:Y:S01]  /*5c70*/  ULDC UR4, c[0x0][0xc] ;  /* 0x0000030000047ab9 */ /* 0x000fe20000000800 */
[----:B------:R-:W-:Y:S01]  /*5c80*/  UIADD3 UR16, UR5, -0x1, URZ ;  /* 0xffffffff05107890 */ /* 0x000fe2000fffe03f */
[C---:B------:R-:W-:Y:S01]  /*5c90*/  LOP3.LUT P2, RZ, R18.reuse, 0x7f, RZ, 0xc0, !PT ;  /* 0x0000007f12ff7812 */ /* 0x040fe2000784c0ff */
[----:B------:R-:W-:Y:S01]  /*5ca0*/  ULDC UR6, c[0x0][0x658] ;  /* 0x0001960000067ab9 */ /* 0x000fe20000000800 */
[----:B------:R-:W-:Y:S01]  /*5cb0*/  ULDC UR5, c[0x0][0x10] ;  /* 0x0000040000057ab9 */ /* 0x000fe20000000800 */
[----:B------:R-:W-:Y:S01]  /*5cc0*/  UMOV UR7, 0xffffffff ;  /* 0xffffffff00077882 */ /* 0x000fe20000000000 */
[----:B------:R-:W-:Y:S01]  /*5cd0*/  UMOV UR8, 0x1 ;  /* 0x0000000100087882 */ /* 0x000fe20000000000 */
[----:B------:R-:W-:Y:S01]  /*5ce0*/  UIMAD.WIDE.U32 UR4, UR4, UR5, URZ ;  /* 0x00000005040472a5 */ /* 0x000fe2000f8e003f */
[----:B------:R-:W-:Y:S01]  /*5cf0*/  LOP3.LUT P0, RZ, R18, 0x1f, RZ, 0xc0, !PT ;  /* 0x0000001f12ff7812 */ /* 0x000fe2000780c0ff */
[----:B------:R-:W-:Y:S01]  /*5d00*/  USHF.L.U32 UR7, UR7, UR6, URZ ;  /* 0x0000000607077299 */ /* 0x000fe2000800063f */
[----:B------:R-:W-:Y:S01]  /*5d10*/  BSSY B0, `(.L_x_166) ;  /* 0x00000bf000007945 */ /* 0x000fe20003800000 */
[----:B------:R-:W-:Y:S01]  /*5d20*/  USHF.L.U32 UR18, UR8, UR6, URZ ;  /* 0x0000000608127299 */ /* 0x000fe2000800063f */
[----:B------:R-:W-:Y:S01]  /*5d30*/  IMAD.MOV.U32 R13, RZ, RZ, 0x1 ;  /* 0x00000001ff0d7424 */ /* 0x000fe200078e00ff */
[----:B------:R-:W-:Y:S01]  /*5d40*/  LOP3.LUT R11, R19, 0x2, RZ, 0xfc, !PT ;  /* 0x00000002130b7812 */ /* 0x000fe200078efcff */
[----:B------:R-:W-:Y:S01]  /*5d50*/  ULDC UR6, c[0x0][0x14] ;  /* 0x0000050000067ab9 */ /* 0x000fe20000000800 */
[----:B------:R-:W-:Y:S01]  /*5d60*/  PLOP3.LUT P0, PT, P0, P2, PT, 0x8a, 0x0 ;  /* 0x000000000000781c */ /* 0x000fe20000705172 */
[----:B------:R-:W-:Y:S01]  /*5d70*/  UIMAD.WIDE.U32 UR20, UR4, UR6, URZ ;  /* 0x00000006041472a5 */ /* 0x000fe2000f8e003f */
[----:B------:R-:W-:Y:S01]  /*5d80*/  IMAD.MOV.U32 R12, RZ, RZ, RZ ;  /* 0x000000ffff0c7224 */ /* 0x000fe200078e00ff */
[----:B------:R-:W-:-:S02]  /*5d90*/  UIMAD UR13, UR5, UR6, URZ ;  /* 0x00000006050d72a4 */ /* 0x000fc4000f8e023f */
[----:B------:R-:W-:Y:S01]  /*5da0*/  ULOP3.LUT UR17, URZ, UR7, URZ, 0x33, !UPT ;  /* 0x000000073f117292 */ /* 0x000fe2000f8e333f */
[----:B0-----:R-:W-:Y:S01]  /*5db0*/  VIADD R0, R0, 0x1f ;  /* 0x0000001f00007836 */ /* 0x001fe20000000000 */
[----:B------:R-:W-:Y:S01]  /*5dc0*/  UIADD3 UR13, UR21, UR13, URZ ;  /* 0x0000000d150d7290 */ /* 0x000fe2000fffe03f */
[----:B------:R-:W-:-:S03]  /*5dd0*/  ULDC.64 UR22, c[0x0][0x198] ;  /* 0x0000660000167ab9 */ /* 0x000fc60000000a00 */
[----:B------:R-:W-:-:S04]  /*5de0*/  SHF.R.S32.HI R3, RZ, 0x1f, R0 ;  /* 0x0000001fff037819 */ /* 0x000fc80000011400 */
[----:B------:R-:W-:Y:S01]  /*5df0*/  LEA.HI R3, R3, R0, RZ, 0x5 ;  /* 0x0000000003037211 */ /* 0x000fe200078f28ff */
[----:B------:R-:W-:-:S03]  /*5e00*/  IMAD.MOV.U32 R0, RZ, RZ, 0x1 ;  /* 0x00000001ff007424 */ /* 0x000fc600078e00ff */
[----:B------:R-:W-:-:S05]  /*5e10*/  SHF.R.S32.HI R3, RZ, 0x5, R3 ;  /* 0x00000005ff037819 */ /* 0x000fca0000011403 */
[----:B------:R-:W-:-:S07]  /*5e20*/  VIADD R10, R3, 0x1 ;  /* 0x00000001030a7836 */ /* 0x000fce0000000000 */
.L_x_178:
[----:B------:R-:W-:-:S03]  /*5e30*/  UMOV UR4, 0xffffffff ;  /* 0xffffffff00047882 */ /* 0x000fc60000000000 */
[----:B------:R-:W-:Y:S05]  /*5e40*/  BRA.DIV UR4, `(.L_x_167) ;  /* 0x0000000e04bc7947 */ /* 0x000fea000b800000 */
[----:B------:R-:W-:-:S13]  /*5e50*/  ELECT P6, URZ, PT ;  /* 0x00000000003f782f */ /* 0x000fda00038c0000 */
.L_x_190:
[----:B------:R-:W0:Y:S01]  /*5e60*/  LDC R4, c[0x0][0x28c] ;  /* 0x0000a300ff047b82 */ /* 0x000e220000000800 */
[----:B------:R-:W-:Y:S01]  /*5e70*/  BSSY B1, `(.L_x_168) ;  /* 0x0000037000017945 */ /* 0x000fe20003800000 */
[----:B0-----:R-:W-:-:S13]  /*5e80*/  ISETP.LT.OR P6, PT, R4, 0x1, !P6 ;  /* 0x000000010400780c */ /* 0x001fda00077c1670 */
[----:B------:R-:W-:Y:S05]  /*5e90*/  @P6 BRA `(.L_x_169) ;  /* 0x0000000000d06947 */ /* 0x000fea0003800000 */
[----:B------:R-:W-:Y:S02]  /*5ea0*/  IMAD.SHL.U32 R15, R9, 0x40, RZ ;  /* 0x00000040090f7824 */ /* 0x000fe400078e00ff */
[----:B------:R-:W-:Y:S02]  /*5eb0*/  IMAD.SHL.U32 R18, R7, 0x100, RZ ;  /* 0x0000010007127824 */ /* 0x000fe400078e00ff */
[----:B------:R-:W-:Y:S02]  /*5ec0*/  IMAD.MOV.U32 R20, RZ, RZ, RZ ;  /* 0x000000ffff147224 */ /* 0x000fe400078e00ff */
[----:B------:R-:W-:Y:S02]  /*5ed0*/  IMAD.MOV.U32 R4, RZ, RZ, R10 ;  /* 0x000000ffff047224 */ /* 0x000fe400078e000a */
[----:B------:R-:W-:Y:S02]  /*5ee0*/  IMAD.MOV.U32 R5, RZ, RZ, R0 ;  /* 0x000000ffff057224 */ /* 0x000fe400078e0000 */
[----:B------:R-:W-:-:S07]  /*5ef0*/  IMAD.MOV.U32 R6, RZ, RZ, R12 ;  /* 0x000000ffff067224 */ /* 0x000fce00078e000c */
.L_x_173:
[----:B------:R-:W0:Y:S01]  /*5f00*/  S2R R14, SR_CgaCtaId ;  /* 0x00000000000e7919 */ /* 0x000e220000008800 */
[----:B------:R-:W-:Y:S01]  /*5f10*/  MOV R7, 0x400 ;  /* 0x0000040000077802 */ /* 0x000fe20000000f00 */
[----:B------:R-:W1:Y:S03]  /*5f20*/  @!P2 LDC R9, c[0x0][0x500] ;  /* 0x00014000ff09ab82 */ /* 0x000e660000000800 */
[----:B0-----:R-:W-:Y:S02]  /*5f30*/  LEA R21, R14, R7, 0x18 ;  /* 0x000000070e157211 */ /* 0x001fe400078ec0ff */
[----:B------:R-:W-:-:S03]  /*5f40*/  SHF.L.U32 R7, R5, 0x1f, RZ ;  /* 0x0000001f05077819 */ /* 0x000fc600000006ff */
[----:B------:R-:W-:-:S04]  /*5f50*/  IMAD R14, R6, 0x8, R21 ;  /* 0x00000008060e7824 */ /* 0x000fc800078e0215 */
[----:B------:R-:W0:Y:S02]  /*5f60*/  SYNCS.PHASECHK.TRANS64.TRYWAIT P1, [R14+URZ+0x28], R7 ;  /* 0x000028070e0075a7 */ /* 0x000e24000802017f */
[----:B01----:R-:W-:Y:S05]  /*5f70*/  @!P1 BRA `(.L_x_170) ;  /* 0x0000000c00909947 */ /* 0x003fea0003800000 */
.L_x_191:
[----:B0-----:R-:W-:Y:S01]  /*5f80*/  PRMT R7, R11, 0x9910, RZ ;  /* 0x000099100b077816 */ /* 0x001fe200000000ff */
[----:B------:R0:W-:Y:S03]  /*5f90*/  @!P2 SYNCS.ARRIVE.TRANS64 RZ, [R14+URZ], R9 ;  /* 0x000000090effa9a7 */ /* 0x0001e6000800003f */
[----:B------:R-:W-:-:S13]  /*5fa0*/  ISETP.NE.AND P1, PT, R7, 0x2, PT ;  /* 0x000000020700780c */ /* 0x000fda0003f25270 */
[----:B0-----:R-:W-:Y:S05]  /*5fb0*/  @P1 BRA `(.L_x_171) ;  /* 0x0000000000041947 */ /* 0x001fea0003800000 */
[----:B------:R-:W-:Y:S01]  /*5fc0*/  BPT.TRAP 0x1 ;  /* 0x000000040000795c */ /* 0x000fe20000300000 */
.L_x_171:
[----:B------:R-:W-:Y:S05]  /*5fd0*/  @P0 BRA `(.L_x_172) ;  /* 0x0000000000040947 */ /* 0x000fea0003800000 */
[----:B------:R-:W-:Y:S01]  /*5fe0*/  BPT.TRAP 0x1 ;  /* 0x000000040000795c */ /* 0x000fe20000300000 */
.L_x_172:
[--C-:B------:R-:W-:Y:S01]  /*5ff0*/  IMAD R7, R6, 0x2000, R21.reuse ;  /* 0x0000200006077824 */ /* 0x100fe200078e0215 */
[----:B------:R-:W-:Y:S01]  /*6000*/  R2UR UR9, R14 ;  /* 0x000000000e0972ca */ /* 0x000fe200000e0000 */
[----:B------:R-:W-:Y:S01]  /*6010*/  IMAD R21, R6, 0x800, R21 ;  /* 0x0000080006157824 */ /* 0x000fe200078e0215 */
[----:B------:R-:W-:Y:S01]  /*6020*/  UIADD3 UR4, UP0, UR22, 0xf0, URZ ;  /* 0x000000f016047890 */ /* 0x000fe2000ff1e03f */
[----:B------:R-:W-:Y:S01]  /*6030*/  VIADD R4, R4, 0xffffffff ;  /* 0xffffffff04047836 */ /* 0x000fe20000000000 */
[----:B------:R-:W-:Y:S01]  /*6040*/  R2UR UR5, R7 ;  /* 0x00000000070572ca */ /* 0x000fe200000e0000 */
[----:B------:R-:W-:Y:S01]  /*6050*/  UIADD3 UR24, UP1, UR22, 0x1f0, URZ ;  /* 0x000001f016187890 */ /* 0x000fe2000ff3e03f */
[----:B------:R-:W-:Y:S01]  /*6060*/  R2UR UR8, R21 ;  /* 0x00000000150872ca */ /* 0x000fe200000e0000 */
[----:B------:R-:W-:Y:S01]  /*6070*/  VIADD R6, R6, 0x1 ;  /* 0x0000000106067836 */ /* 0x000fe20000000000 */
[----:B------:R-:W-:Y:S01]  /*6080*/  R2UR UR11, R18 ;  /* 0x00000000120b72ca */ /* 0x000fe200000e0000 */
[----:B------:R-:W-:Y:S01]  /*6090*/  UIADD3.X UR25, URZ, UR23, URZ, UP1, !UPT ;  /* 0x000000173f197290 */ /* 0x000fe20008ffe43f */
[----:B------:R-:W-:Y:S01]  /*60a0*/  R2UR UR10, R20 ;  /* 0x00000000140a72ca */ /* 0x000fe200000e0000 */
[----:B------:R-:W-:Y:S01]  /*60b0*/  UMOV UR6, 0x0 ;  /* 0x0000000000067882 */ /* 0x000fe20000000000 */
[----:B------:R-:W-:Y:S01]  /*60c0*/  R2UR UR12, R8 ;  /* 0x00000000080c72ca */ /* 0x000fe200000e0000 */
[----:B------:R-:W-:Y:S01]  /*60d0*/  UMOV UR7, 0x10000000 ;  /* 0x1000000000077882 */ /* 0x000fe20000000000 */
[----:B------:R-:W-:Y:S01]  /*60e0*/  R2UR UR19, R15 ;  /* 0x000000000f1372ca */ /* 0x000fe200000e0000 */
[----:B------:R-:W-:Y:S01]  /*60f0*/  VIADD R20, R20, 0x20 ;  /* 0x0000002014147836 */ /* 0x000fe20000000000 */
[----:B------:R-:W-:Y:S01]  /*6100*/  ISETP.GT.AND P3, PT, R4, 0x1, PT ;  /* 0x000000010400780c */ /* 0x000fe20003f64270 */
[----:B------:R-:W-:Y:S01]  /*6110*/  UIADD3 UR14, UR5, 0x100, URZ ;  /* 0x00000100050e7890 */ /* 0x000fe2000fffe03f */
[----:B------:R-:W-:Y:S01]  /*6120*/  ISETP.NE.AND P1, PT, R6, 0x5, PT ;  /* 0x000000050600780c */ /* 0x000fe20003f25270 */
[----:B------:R-:W-:-:S02]  /*6130*/  UIADD3.X UR5, URZ, UR23, URZ, UP0, !UPT ;  /* 0x000000173f057290 */ /* 0x000fc400087fe43f */
[----:B------:R-:W-:Y:S01]  /*6140*/  UIADD3 UR15, UR8, 0xa100, URZ ;  /* 0x0000a100080f7890 */ /* 0x000fe2000fffe03f */
[----:B------:R-:W-:Y:S02]  /*6150*/  SEL R14, RZ, 0x1, P1 ;  /* 0x00000001ff0e7807 */ /* 0x000fe40000800000 */
[----:B------:R-:W-:Y:S01]  /*6160*/  UMOV UR8, UR14 ;  /* 0x0000000e00087c82 */ /* 0x000fe20008000000 */
[----:B------:R-:W-:Y:S02]  /*6170*/  SEL R6, R6, RZ, P1 ;  /* 0x000000ff06067207 */ /* 0x000fe40000800000 */
[----:B------:R-:W-:Y:S01]  /*6180*/  LOP3.LUT R5, R5, R14, RZ, 0x3c, !PT ;  /* 0x0000000e05057212 */ /* 0x000fe200078e3cff */
[----:B------:R0:W-:Y:S02]  /*6190*/  UTMALDG.3D [UR8], [UR4], desc[UR6] ;  /* 0x00000608040075b4 */ /* 0x0001e40008011000 */
[----:B0-----:R-:W-:Y:S01]  /*61a0*/  UMOV UR8, UR15 ;  /* 0x0000000f00087c82 */ /* 0x001fe20008000000 */
[----:B------:R-:W-:-:S02]  /*61b0*/  UMOV UR11, UR19 ;  /* 0x00000013000b7c82 */ /* 0x000fc40008000000 */
[----:B------:R0:W-:Y:S02]  /*61c0*/  UTMALDG.3D [UR8], [UR24], desc[UR6] ;  /* 0x00000608180075b4 */ /* 0x0001e40008011000 */
[----:B0-----:R-:W-:Y:S05]  /*61d0*/  @P3 BRA `(.L_x_173) ;  /* 0xfffffffc00483947 */ /* 0x001fea000383ffff */
.L_x_169:
[----:B------:R-:W-:Y:S05]  /*61e0*/  BSYNC B1 ;  /* 0x0000000000017941 */ /* 0x000fea0003800000 */
.L_x_168:
[----:B------:R-:W-:Y:S01]  /*61f0*/  LOP3.LUT P3, RZ, R13, 0xff, RZ, 0xc0, !PT ;  /* 0x000000ff0dff7812 */ /* 0x000fe2000786c0ff */
[----:B------:R-:W-:Y:S01]  /*6200*/  IMAD.IADD R12, R3, 0x1, R12 ;  /* 0x00000001030c7824 */ /* 0x000fe200078e020c */
[----:B------:R-:W-:Y:S01]  /*6210*/  IADD3 R16, P4, R16, UR20, RZ ;  /* 0x0000001410107c10 */ /* 0x000fe2000ff9e0ff */
[----:B------:R-:W-:Y:S01]  /*6220*/  ULDC.64 UR4, c[0x0][0x650] ;  /* 0x0001940000047ab9 */ /* 0x000fe20000000a00 */
[----:B------:R-:W-:Y:S01]  /*6230*/  BSSY B1, `(.L_x_174) ;  /* 0x000006a000017945 */ /* 0x000fe20003800000 */
[----:B------:R-:W-:Y:S01]  /*6240*/  IMAD.MOV.U32 R9, RZ, RZ, -0x1 ;  /* 0xffffffffff097424 */ /* 0x000fe200078e00ff */
[----:B------:R-:W-:Y:S01]  /*6250*/  ISETP.GT.U32.AND P1, PT, R12, 0x4, PT ;  /* 0x000000040c00780c */ /* 0x000fe20003f24070 */
[----:B------:R-:W-:Y:S01]  /*6260*/  IMAD.MOV.U32 R8, RZ, RZ, -0x1 ;  /* 0xffffffffff087424 */ /* 0x000fe200078e00ff */
[----:B------:R-:W-:Y:S02]  /*6270*/  IADD3.X R17, R17, UR13, RZ, P4, !PT ;  /* 0x0000000d11117c10 */ /* 0x000fe4000a7fe4ff */
[----:B------:R-:W-:-:S02]  /*6280*/  ISETP.LT.U32.AND P1, PT, R3, 0x5, P1 ;  /* 0x000000050300780c */ /* 0x000fc40000f21070 */
[----:B------:R-:W-:Y:S01]  /*6290*/  PRMT R13, RZ, 0x7610, R13 ;  /* 0x00007610ff0d7816 */ /* 0x000fe2000000000d */
[----:B------:R-:W0:Y:S01]  /*62a0*/  @P3 S2R R5, SR_CgaCtaId ;  /* 0x0000000000053919 */ /* 0x000e220000008800 */
[----:B------:R-:W-:-:S04]  /*62b0*/  @P3 MOV R4, 0x400 ;  /* 0x0000040000043802 */ /* 0x000fc80000000f00 */
[----:B0-----:R-:W-:Y:S01]  /*62c0*/  @P3 LEA R6, R5, R4, 0x18 ;  /* 0x0000000405063211 */ /* 0x001fe200078ec0ff */
[----:B------:R-:W-:-:S03]  /*62d0*/  IMAD.WIDE.U32 R4, R12, -0x33333333, RZ ;  /* 0xcccccccd0c047825 */ /* 0x000fc600078e00ff */
[----:B------:R0:W-:Y:S01]  /*62e0*/  @P3 SYNCS.ARRIVE.TRANS64.A1T0 RZ, [R6+URZ+0x68], RZ ;  /* 0x000068ff06ff39a7 */ /* 0x0001e2000810003f */
[----:B------:R-:W-:Y:S02]  /*62f0*/  ISETP.GE.U32.AND P3, PT, R3, 0x5, PT ;  /* 0x000000050300780c */ /* 0x000fe40003f66070 */
[----:B------:R-:W-:Y:S02]  /*6300*/  SHF.R.U32.HI R7, RZ, 0x2, R5 ;  /* 0x00000002ff077819 */ /* 0x000fe40000011605 */
[----:B------:R-:W-:Y:S02]  /*6310*/  SEL R5, RZ, 0x1, !P1 ;  /* 0x00000001ff057807 */ /* 0x000fe40004800000 */
[----:B------:R-:W-:Y:S01]  /*6320*/  ISETP.GE.U32.AND P1, PT, R16, UR4, PT ;  /* 0x0000000410007c0c */ /* 0x000fe2000bf26070 */
[----:B------:R-:W-:Y:S01]  /*6330*/  IMAD R12, R7, -0x5, R12 ;  /* 0xfffffffb070c7824 */ /* 0x000fe200078e020c */
[----:B------:R-:W-:Y:S02]  /*6340*/  LOP3.LUT R0, R0, R5, RZ, 0x3c, !PT ;  /* 0x0000000500007212 */ /* 0x000fe400078e3cff */
[----:B------:R-:W-:-:S02]  /*6350*/  ISETP.GE.U32.AND.EX P1, PT, R17, UR5, PT, P1 ;  /* 0x0000000511007c0c */ /* 0x000fc4000bf26110 */
[----:B------:R-:W-:Y:S02]  /*6360*/  PRMT R4, RZ, 0x7610, R4 ;  /* 0x00007610ff047816 */ /* 0x000fe40000000004 */
[----:B------:R-:W-:Y:S01]  /*6370*/  @P3 LOP3.LUT R0, R0, 0x1, R7, 0x78, !PT ;  /* 0x0000000100003812 */ /* 0x000fe200078e7807 */
[----:B------:R-:W-:-:S08]  /*6380*/  IMAD.MOV.U32 R7, RZ, RZ, -0x1 ;  /* 0xffffffffff077424 */ /* 0x000fd000078e00ff */
[----:B0-----:R-:W-:Y:S05]  /*6390*/  @P1 BRA `(.L_x_175) ;  /* 0x00000004004c1947 */ /* 0x001fea0003800000 */
[----:B------:R-:W-:Y:S01]  /*63a0*/  ULDC.64 UR4, c[0x0][0x628] ;  /* 0x00018a0000047ab9 */ /* 0x000fe20000000a00 */
[----:B------:R-:W0:Y:S01]  /*63b0*/  S2R R15, SR_CTAID.X ;  /* 0x00000000000f7919 */ /* 0x000e220000002500 */
[----:B------:R-:W-:Y:S01]  /*63c0*/  ISETP.NE.U32.AND P1, PT, RZ, UR4, PT ;  /* 0x00000004ff007c0c */ /* 0x000fe2000bf25070 */
[----:B------:R-:W-:Y:S01]  /*63d0*/  ULDC UR7, c[0x0][0x630] ;  /* 0x00018c0000077ab9 */ /* 0x000fe20000000800 */
[----:B------:R-:W-:Y:S01]  /*63e0*/  IMAD.MOV.U32 R4, RZ, RZ, R16 ;  /* 0x000000ffff047224 */ /* 0x000fe200078e0010 */
[----:B------:R-:W1:Y:S01]  /*63f0*/  S2R R14, SR_CTAID.Y ;  /* 0x00000000000e7919 */ /* 0x000e620000002600 */
[----:B------:R-:W-:Y:S01]  /*6400*/  ISETP.NE.AND.EX P1, PT, RZ, UR5, PT, P1 ;  /* 0x00000005ff007c0c */ /* 0x000fe2000bf25310 */
[----:B------:R-:W-:-:S12]  /*6410*/  IMAD.MOV.U32 R5, RZ, RZ, R17 ;  /* 0x000000ffff057224 */ /* 0x000fd800078e0011 */
[----:B------:R-:W-:Y:S05]  /*6420*/  @!P1 BRA `(.L_x_176) ;  /* 0x0000000000289947 */ /* 0x000fea0003800000 */
[----:B------:R-:W-:Y:S02]  /*6430*/  ULDC UR6, c[0x0][0x634] ;  /* 0x00018d0000067ab9 */ /* 0x000fe40000000800 */
[----:B------:R-:W-:-:S05]  /*6440*/  IADD3 R9, P1, R16, UR6, RZ ;  /* 0x0000000610097c10 */ /* 0x000fca000ff3e0ff */
[----:B------:R-:W-:-:S04]  /*6450*/  IMAD.X R21, RZ, RZ, R17, P1 ;  /* 0x000000ffff157224 */ /* 0x000fc800008e0611 */
[----:B------:R-:W-:-:S04]  /*6460*/  IMAD.WIDE.U32 R6, R21, UR4, RZ ;  /* 0x0000000415067c25 */ /* 0x000fc8000f8e00ff */
[----:B------:R-:W-:-:S04]  /*6470*/  IMAD.WIDE.U32 R6, P1, R9, UR5, R6 ;  /* 0x0000000509067c25 */ /* 0x000fc8000f820006 */
[----:B------:R-:W-:-:S04]  /*6480*/  IMAD.WIDE.U32 R8, R9, UR4, RZ ;  /* 0x0000000409087c25 */ /* 0x000fc8000f8e00ff */
[----:B------:R-:W-:Y:S01]  /*6490*/  IMAD.X R5, RZ, RZ, RZ, P1 ;  /* 0x000000ffff057224 */ /* 0x000fe200008e06ff */
[----:B------:R-:W-:Y:S01]  /*64a0*/  IADD3 RZ, P1, R9, R6, RZ ;  /* 0x0000000609ff7210 */ /* 0x000fe20007f3e0ff */
[----:B------:R-:W-:-:S04]  /*64b0*/  IMAD.MOV.U32 R4, RZ, RZ, R7 ;  /* 0x000000ffff047224 */ /* 0x000fc800078e0007 */
[----:B------:R-:W-:-:S08]  /*64c0*/  IMAD.WIDE.U32.X R4, R21, UR5, R4, P1 ;  /* 0x0000000515047c25 */ /* 0x000fd000088e0404 */
.L_x_176:
[--C-:B------:R-:W-:Y:S01]  /*64d0*/  SHF.R.U64 R8, R4, UR7, R5.reuse ;  /* 0x0000000704087c19 */ /* 0x100fe20008001205 */
[----:B------:R-:W-:Y:S01]  /*64e0*/  ULDC.64 UR4, c[0x0][0x620] ;  /* 0x0001880000047ab9 */ /* 0x000fe20000000a00 */
[----:B------:R-:W-:Y:S01]  /*64f0*/  SHF.R.U32.HI R4, RZ, UR7, R5 ;  /* 0x00000007ff047c19 */ /* 0x000fe20008011605 */
[----:B------:R-:W2:Y:S01]  /*6500*/  LDC R24, c[0x0][0x144] ;  /* 0x00005100ff187b82 */ /* 0x000ea20000000800 */
[----:B------:R-:W-:Y:S01]  /*6510*/  IADD3 R7, P1, RZ, -R8, RZ ;  /* 0x80000008ff077210 */ /* 0x000fe20007f3e0ff */
[----:B------:R-:W-:Y:S01]  /*6520*/  ULDC.64 UR8, c[0x0][0x640] ;  /* 0x0001900000087ab9 */ /* 0x000fe20000000a00 */
[----:B0-----:R-:W-:Y:S01]  /*6530*/  I2FP.F32.U32 R9, R15 ;  /* 0x0000000f00097245 */ /* 0x001fe20000201000 */
[----:B------:R-:W-:Y:S02]  /*6540*/  ULDC UR6, c[0x0][0x608] ;  /* 0x0001820000067ab9 */ /* 0x000fe40000000800 */
[----:B------:R-:W-:Y:S01]  /*6550*/  IMAD.X R4, RZ, RZ, ~R4, P1 ;  /* 0x000000ffff047224 */ /* 0x000fe200008e0e04 */
[----:B------:R-:W-:Y:S01]  /*6560*/  ISETP.NE.U32.AND P1, PT, RZ, UR8, PT ;  /* 0x00000008ff007c0c */ /* 0x000fe2000bf25070 */
[----:B------:R-:W0:Y:S02]  /*6570*/  LDC R21, c[0x0][0x148] ;  /* 0x00005200ff157b82 */ /* 0x000e240000000800 */
[----:B------:R-:W-:Y:S01]  /*6580*/  IMAD R6, R4, UR4, RZ ;  /* 0x0000000404067c24 */ /* 0x000fe2000f8e02ff */
[----:B------:R-:W-:Y:S01]  /*6590*/  ISETP.NE.AND.EX P1, PT, RZ, UR9, PT, P1 ;  /* 0x00000009ff007c0c */ /* 0x000fe2000bf25310 */
[----:B------:R-:W-:Y:S01]  /*65a0*/  IMAD.WIDE.U32 R4, R7, UR4, R16 ;  /* 0x0000000407047c25 */ /* 0x000fe2000f8e0010 */
[----:B------:R-:W-:-:S03]  /*65b0*/  ULDC UR4, c[0x0][0x150] ;  /* 0x0000540000047ab9 */ /* 0x000fc60000000800 */
[----:B------:R-:W-:Y:S02]  /*65c0*/  IMAD R7, R7, UR5, R6 ;  /* 0x0000000507077c24 */ /* 0x000fe4000f8e0206 */
[----:B------:R-:W-:Y:S01]  /*65d0*/  FMUL R6, R9, UR4 ;  /* 0x0000000409067c20 */ /* 0x000fe20008400000 */
[----:B------:R-:W-:Y:S01]  /*65e0*/  ULDC UR4, c[0x0][0x618] ;  /* 0x0001860000047ab9 */ /* 0x000fe20000000800 */
[----:B------:R-:W-:Y:S01]  /*65f0*/  ULDC UR5, c[0x0][0x154] ;  /* 0x0000550000057ab9 */ /* 0x000fe20000000800 */
[----:B------:R-:W-:-:S03]  /*6600*/  IMAD.IADD R5, R5, 0x1, R7 ;  /* 0x0000000105057824 */ /* 0x000fc600078e0207 */
[----:B------:R-:W3:Y:S02]  /*6610*/  F2I.U32.TRUNC.NTZ R6, R6 ;  /* 0x0000000600067305 */ /* 0x000ee4000020f000 */
[----:B------:R-:W-:Y:S02]  /*6620*/  SHF.R.U64 R9, R4, UR4, R5 ;  /* 0x0000000404097c19 */ /* 0x000fe40008001205 */
[----:B-1----:R-:W-:-:S05]  /*6630*/  I2FP.F32.U32 R4, R14 ;  /* 0x0000000e00047245 */ /* 0x002fca0000201000 */
[----:B------:R-:W-:Y:S01]  /*6640*/  FMUL R22, R4, UR5 ;  /* 0x0000000504167c20 */ /* 0x000fe20008400000 */
[----:B------:R-:W-:Y:S01]  /*6650*/  SHF.R.U32.HI R4, RZ, UR4, R5 ;  /* 0x00000004ff047c19 */ /* 0x000fe20008011605 */
[----:B------:R-:W-:-:S03]  /*6660*/  ULDC UR4, c[0x0][0x658] ;  /* 0x0001960000047ab9 */ /* 0x000fc60000000800 */
[--C-:B------:R-:W-:Y:S01]  /*6670*/  SHF.R.U64 R20, R9, UR6, R4.reuse ;  /* 0x0000000609147c19 */ /* 0x100fe20008001204 */
[----:B------:R-:W1:Y:S01]  /*6680*/  F2I.U32.TRUNC.NTZ R22, R22 ;  /* 0x0000001600167305 */ /* 0x000e62000020f000 */
[----:B------:R-:W-:Y:S01]  /*6690*/  SHF.R.U32.HI R5, RZ, UR6, R4 ;  /* 0x00000006ff057c19 */ /* 0x000fe20008011604 */
[----:B---3--:R-:W-:-:S03]  /*66a0*/  IMAD.MOV R6, RZ, RZ, -R6 ;  /* 0x000000ffff067224 */ /* 0x008fc600078e0a06 */
[----:B------:R-:W-:Y:S01]  /*66b0*/  SHF.R.U64 R18, R20, UR4, R5 ;  /* 0x0000000414127c19 */ /* 0x000fe20008001205 */
[----:B--2---:R-:W-:Y:S01]  /*66c0*/  IMAD R15, R24, R6, R15 ;  /* 0x00000006180f7224 */ /* 0x004fe200078e020f */
[----:B------:R-:W-:-:S03]  /*66d0*/  SHF.R.U32.HI R23, RZ, UR4, R5 ;  /* 0x00000004ff177c19 */ /* 0x000fc60008011605 */
[----:B------:R-:W-:Y:S02]  /*66e0*/  IMAD.MOV.U32 R4, RZ, RZ, R18 ;  /* 0x000000ffff047224 */ /* 0x000fe400078e0012 */
[----:B------:R-:W-:Y:S01]  /*66f0*/  IMAD.MOV.U32 R5, RZ, RZ, R23 ;  /* 0x000000ffff057224 */ /* 0x000fe200078e0017 */
[----:B-1----:R-:W-:Y:S06]  /*6700*/  @!P1 BRA `(.L_x_177) ;  /* 0x0000000000289947 */ /* 0x002fec0003800000 */
[----:B------:R-:W-:Y:S02]  /*6710*/  ULDC UR4, c[0x0][0x64c] ;  /* 0x0001930000047ab9 */ /* 0x000fe40000000800 */
[----:B------:R-:W-:-:S05]  /*6720*/  IADD3 R5, P1, R18, UR4, RZ ;  /* 0x0000000412057c10 */ /* 0x000fca000ff3e0ff */
[----:B------:R-:W-:-:S04]  /*6730*/  IMAD.X R23, RZ, RZ, R23, P1 ;  /* 0x000000ffff177224 */ /* 0x000fc800008e0617 */
[----:B------:R-:W-:-:S04]  /*6740*/  IMAD.WIDE.U32 R6, R23, UR8, RZ ;  /* 0x0000000817067c25 */ /* 0x000fc8000f8e00ff */
[----:B------:R-:W-:-:S04]  /*6750*/  IMAD.WIDE.U32 R6, P1, R5, UR9, R6 ;  /* 0x0000000905067c25 */ /* 0x000fc8000f820006 */
[----:B------:R-:W-:-:S04]  /*6760*/  IMAD.WIDE.U32 R4, R5, UR8, RZ ;  /* 0x0000000805047c25 */ /* 0x000fc8000f8e00ff */
[----:B------:R-:W-:Y:S01]  /*6770*/  IMAD.MOV.U32 R4, RZ, RZ, R7 ;  /* 0x000000ffff047224 */ /* 0x000fe200078e0007 */
[----:B------:R-:W-:Y:S01]  /*6780*/  IADD3 RZ, P3, R5, R6, RZ ;  /* 0x0000000605ff7210 */ /* 0x000fe20007f7e0ff */
[----:B------:R-:W-:-:S04]  /*6790*/  IMAD.X R5, RZ, RZ, RZ, P1 ;  /* 0x000000ffff057224 */ /* 0x000fc800008e06ff */
[----:B------:R-:W-:-:S08]  /*67a0*/  IMAD.WIDE.U32.X R4, R23, UR9, R4, P3 ;  /* 0x0000000917047c25 */ /* 0x000fd000098e0404 */
.L_x_177:
[----:B------:R-:W-:Y:S01]  /*67b0*/  ISETP.NE.AND P1, PT, R2, 0x1, PT ;  /* 0x000000010200780c */ /* 0x000fe20003f25270 */
[----:B------:R-:W-:Y:S01]  /*67c0*/  ULDC UR4, c[0x0][0x648] ;  /* 0x0001920000047ab9 */ /* 0x000fe20000000800 */
[----:B------:R-:W-:Y:S01]  /*67d0*/  LOP3.LUT R20, R20, UR17, RZ, 0xc0, !PT ;  /* 0x0000001114147c12 */ /* 0x000fe2000f8ec0ff */
[----:B------:R-:W-:Y:S01]  /*67e0*/  IMAD.MOV R22, RZ, RZ, -R22 ;  /* 0x000000ffff167224 */ /* 0x000fe200078e0a16 */
[----:B------:R-:W-:Y:S01]  /*67f0*/  SHF.R.U64 R5, R4, UR4, R5 ;  /* 0x0000000404057c19 */ /* 0x000fe20008001205 */
[----:B------:R-:W-:Y:S01]  /*6800*/  ULDC UR4, c[0x0][0x638] ;  /* 0x00018e0000047ab9 */ /* 0x000fe20000000800 */
[----:B------:R-:W-:Y:S01]  /*6810*/  LOP3.LUT R9, R9, UR16, RZ, 0xc0, !PT ;  /* 0x0000001009097c12 */ /* 0x000fe2000f8ec0ff */
[----:B------:R-:W-:Y:S01]  /*6820*/  ULDC UR5, c[0x0][0x610] ;  /* 0x0001840000057ab9 */ /* 0x000fe20000000800 */
[----:B------:R-:W-:Y:S02]  /*6830*/  IMAD.MOV.U32 R4, RZ, RZ, 0x1 ;  /* 0x00000001ff047424 */ /* 0x000fe400078e00ff */
[----:B------:R-:W-:-:S02]  /*6840*/  IMAD.MOV R7, RZ, RZ, -R5 ;  /* 0x000000ffff077224 */ /* 0x000fc400078e0a05 */
[----:B------:R-:W-:Y:S02]  /*6850*/  IMAD R20, R5, UR18, R20 ;  /* 0x0000001205147c24 */ /* 0x000fe4000f8e0214 */
[----:B0-----:R-:W-:Y:S02]  /*6860*/  @P1 IMAD R15, R21, R22, R14 ;  /* 0x00000016150f1224 */ /* 0x001fe400078e020e */
[----:B------:R-:W-:Y:S01]  /*6870*/  IMAD R18, R7, UR4, R18 ;  /* 0x0000000407127c24 */ /* 0x000fe2000f8e0212 */
[----:B------:R-:W-:Y:S01]  /*6880*/  ULDC UR4, c[0x0][0x600] ;  /* 0x0001800000047ab9 */ /* 0x000fe20000000800 */
[----:B------:R-:W-:Y:S02]  /*6890*/  IMAD R15, R20, UR5, R15 ;  /* 0x00000005140f7c24 */ /* 0x000fe4000f8e020f */
[----:B------:R-:W-:-:S05]  /*68a0*/  IMAD R18, R18, UR4, R9 ;  /* 0x0000000412127c24 */ /* 0x000fca000f8e0209 */
[----:B------:R-:W-:Y:S02]  /*68b0*/  SEL R9, R18, R15, !P1 ;  /* 0x0000000f12097207 */ /* 0x000fe40004800000 */
[----:B------:R-:W-:-:S07]  /*68c0*/  SEL R7, R15, R18, !P1 ;  /* 0x000000120f077207 */ /* 0x000fce0004800000 */
.L_x_175:
[----:B------:R-:W-:Y:S05]  /*68d0*/  BSYNC B1 ;  /* 0x0000000000017941 */ /* 0x000fea0003800000 */
.L_x_174:
[----:B------:R-:W-:-:S13]  /*68e0*/  LOP3.LUT P1, RZ, R4, 0xff, RZ, 0xc0, !PT ;  /* 0x000000ff04ff7812 */ /* 0x000fda000782c0ff */
[----:B------:R-:W-:Y:S05]  /*68f0*/  @P1 BRA `(.L_x_178) ;  /* 0xfffffff4004c1947 */ /* 0x000fea000383ffff */
[----:B------:R-:W-:Y:S05]  /*6900*/  BSYNC B0 ;  /* 0x0000000000007941 */ /* 0x000fea0003800000 */
.L_x_166:
[----:B------:R-:W-:-:S03]  /*6910*/  UMOV UR4, 0xffffffff ;  /* 0xffffffff00047882 */ /* 0x000fc60000000000 */
[----:B------:R-:W-:Y:S05]  /*6920*/  BRA.DIV UR4, `(.L_x_179) ;  /* 0x0000000604387947 */ /* 0x000fea000b800000 */
[----:B------:R-:W-:-:S13]  /*6930*/  ELECT P6, URZ, PT ;  /* 0x00000000003f782f */ /* 0x000fda00038c0000 */
.L_x_194:
[----:B------:R-:W-:Y:S04]  /*6940*/  BSSY B0, `(.L_x_180) ;  /* 0x0000034000007945 */ /* 0x000fe80003800000 */
[----:B------:R-:W-:Y:S05]  /*6950*/  @!P6 BRA `(.L_x_181) ;  /* 0x0000000000c8e947 */ /* 0x000fea0003800000 */
[----:B------:R-:W-:-:S04]  /*6960*/  LOP3.LUT R19, R19, 0x2, RZ, 0xfc, !PT ;  /* 0x0000000213137812 */ /* 0x000fc800078efcff */
[----:B------:R-:W-:-:S13]  /*6970*/  ISETP.NE.AND P0, PT, R19, 0x3, PT ;  /* 0x000000031300780c */ /* 0x000fda0003f05270 */
[----:B------:R-:W-:Y:S05]  /*6980*/  @!P0 BRA `(.L_x_182) ;  /* 0x0000000000048947 */ /* 0x000fea0003800000 */
[----:B------:R-:W-:Y:S01]  /*6990*/  BPT.TRAP 0x1 ;  /* 0x000000040000795c */ /* 0x000fe20000300000 */
.L_x_182:
[----:B------:R-:W0:Y:S01]  /*69a0*/  S2R R3, SR_CgaCtaId ;  /* 0x0000000000037919 */ /* 0x000e220000008800 */
[----:B------:R-:W-:-:S04]  /*69b0*/  MOV R2, 0x400 ;  /* 0x0000040000027802 */ /* 0x000fc80000000f00 */
[----:B0-----:R-:W-:Y:S02]  /*69c0*/  LEA R3, R3, R2, 0x18 ;  /* 0x0000000203037211 */ /* 0x001fe400078ec0ff */
[----:B------:R-:W-:-:S03]  /*69d0*/  SHF.L.U32 R2, R0, 0x1f, RZ ;  /* 0x0000001f00027819 */ /* 0x000fc600000006ff */
[----:B------:R-:W-:-:S04]  /*69e0*/  VIADD R3, R3, 0x28 ;  /* 0x0000002803037836 */ /* 0x000fc80000000000 */
[C---:B------:R-:W-:Y:S02]  /*69f0*/  IMAD R7, R12.reuse, 0x8, R3 ;  /* 0x000000080c077824 */ /* 0x040fe400078e0203 */
[----:B------:R-:W-:Y:S02]  /*6a00*/  VIADD R12, R12, 0x1 ;  /* 0x000000010c0c7836 */ /* 0x000fe40000000000 */
[----:B------:R-:W0:Y:S03]  /*6a10*/  SYNCS.PHASECHK.TRANS64.TRYWAIT P0, [R7+URZ], R2 ;  /* 0x00000002070075a7 */ /* 0x000e26000800017f */
[----:B------:R-:W-:-:S04]  /*6a20*/  ISETP.NE.AND P1, PT, R12, 0x5, PT ;  /* 0x000000050c00780c */ /* 0x000fc80003f25270 */
[----:B------:R-:W-:Y:S02]  /*6a30*/  SEL R5, RZ, 0x1, P1 ;  /* 0x00000001ff057807 */ /* 0x000fe40000800000 */
[----:B------:R-:W-:Y:S02]  /*6a40*/  SEL R12, R12, RZ, P1 ;  /* 0x000000ff0c0c7207 */ /* 0x000fe40000800000 */
[----:B------:R-:W-:-:S03]  /*6a50*/  LOP3.LUT R5, R0, R5, RZ, 0x3c, !PT ;  /* 0x0000000500057212 */ /* 0x000fc600078e3cff */
[----:B------:R-:W-:Y:S01]  /*6a60*/  IMAD R9, R12, 0x8, R3 ;  /* 0x000000080c097824 */ /* 0x000fe200078e0203 */
[----:B------:R-:W-:Y:S01]  /*6a70*/  SHF.L.U32 R4, R5, 0x1f, RZ ;  /* 0x0000001f05047819 */ /* 0x000fe200000006ff */
[----:B0-----:R-:W-:Y:S06]  /*6a80*/  @!P0 BRA `(.L_x_183) ;  /* 0x0000000400008947 */ /* 0x001fec0003800000 */
.L_x_195:
[----:B------:R-:W1:Y:S01]  /*6a90*/  SYNCS.PHASECHK.TRANS64.TRYWAIT P0, [R9+URZ], R4 ;  /* 0x00000004090075a7 */ /* 0x000e62000800017f */
[----:B------:R-:W-:-:S05]  /*6aa0*/  VIADD R0, R12, 0x1 ;  /* 0x000000010c007836 */ /* 0x000fca0000000000 */
[----:B------:R-:W-:-:S04]  /*6ab0*/  ISETP.NE.AND P1, PT, R0, 0x5, PT ;  /* 0x000000050000780c */ /* 0x000fc80003f25270 */
[----:B0-----:R-:W-:Y:S02]  /*6ac0*/  SEL R2, RZ, 0x1, P1 ;  /* 0x00000001ff027807 */ /* 0x001fe40000800000 */
[----:B------:R-:W-:Y:S02]  /*6ad0*/  SEL R0, R0, RZ, P1 ;  /* 0x000000ff00007207 */ /* 0x000fe40000800000 */
[----:B------:R-:W-:-:S03]  /*6ae0*/  LOP3.LUT R7, R5, R2, RZ, 0x3c, !PT ;  /* 0x0000000205077212 */ /* 0x000fc600078e3cff */
[----:B------:R-:W-:Y:S01]  /*6af0*/  IMAD R6, R0, 0x8, R3 ;  /* 0x0000000800067824 */ /* 0x000fe200078e0203 */
[----:B------:R-:W-:Y:S01]  /*6b00*/  SHF.L.U32 R5, R7, 0x1f, RZ ;  /* 0x0000001f07057819 */ /* 0x000fe200000006ff */
[----:B-1----:R-:W-:Y:S06]  /*6b10*/  @!P0 BRA `(.L_x_184) ;  /* 0x0000000000f08947 */ /* 0x002fec0003800000 */
.L_x_196:
[----:B------:R-:W1:Y:S01]  /*6b20*/  SYNCS.PHASECHK.TRANS64.TRYWAIT P0, [R6+URZ], R5 ;  /* 0x00000005060075a7 */ /* 0x000e62000800017f */
[----:B------:R-:W-:-:S05]  /*6b30*/  VIADD R0, R0, 0x1 ;  /* 0x0000000100007836 */ /* 0x000fca0000000000 */
[----:B------:R-:W-:-:S04]  /*6b40*/  ISETP.NE.AND P1, PT, R0, 0x5, PT ;  /* 0x000000050000780c */ /* 0x000fc80003f25270 */
[----:B------:R-:W-:Y:S02]  /*6b50*/  SEL R2, RZ, 0x1, P1 ;  /* 0x00000001ff027807 */ /* 0x000fe40000800000 */
[----:B------:R-:W-:Y:S02]  /*6b60*/  SEL R0, R0, RZ, P1 ;  /* 0x000000ff00007207 */ /* 0x000fe40000800000 */
[----:B------:R-:W-:-:S03]  /*6b70*/  LOP3.LUT R7, R7, R2, RZ, 0x3c, !PT ;  /* 0x0000000207077212 */ /* 0x000fc600078e3cff */
[----:B0-----:R-:W-:Y:S01]  /*6b80*/  IMAD R9, R0, 0x8, R3 ;  /* 0x0000000800097824 */ /* 0x001fe200078e0203 */
[----:B------:R-:W-:Y:S01]  /*6b90*/  SHF.L.U32 R4, R7, 0x1f, RZ ;  /* 0x0000001f07047819 */ /* 0x000fe200000006ff */
[----:B-1----:R-:W-:Y:S06]  /*6ba0*/  @!P0 BRA `(.L_x_185) ;  /* 0x0000000000e08947 */ /* 0x002fec0003800000 */
.L_x_197:
[----:B------:R-:W1:Y:S01]  /*6bb0*/  SYNCS.PHASECHK.TRANS64.TRYWAIT P0, [R9+URZ], R4 ;  /* 0x00000004090075a7 */ /* 0x000e62000800017f */
[----:B------:R-:W-:-:S05]  /*6bc0*/  VIADD R0, R0, 0x1 ;  /* 0x0000000100007836 */ /* 0x000fca0000000000 */
[----:B------:R-:W-:-:S04]  /*6bd0*/  ISETP.NE.AND P1, PT, R0, 0x5, PT ;  /* 0x000000050000780c */ /* 0x000fc80003f25270 */
[----:B------:R-:W-:Y:S02]  /*6be0*/  SEL R2, RZ, 0x1, P1 ;  /* 0x00000001ff027807 */ /* 0x000fe40000800000 */
[----:B------:R-:W-:Y:S02]  /*6bf0*/  SEL R0, R0, RZ, P1 ;  /* 0x000000ff00007207 */ /* 0x000fe40000800000 */
[----:B------:R-:W-:Y:S01]  /*6c00*/  LOP3.LUT R2, R7, R2, RZ, 0x3c, !PT ;  /* 0x0000000207027212 */ /* 0x000fe200078e3cff */
[----:B-1----:R-:W-:Y:S06]  /*6c10*/  @!P0 BRA `(.L_x_186) ;  /* 0x0000000000d88947 */ /* 0x002fec0003800000 */
.L_x_198:
[----:B------:R-:W-:Y:S01]  /*6c20*/  IMAD R3, R0, 0x8, R3 ;  /* 0x0000000800037824 */ /* 0x000fe200078e0203 */
[----:B------:R-:W-:-:S07]  /*6c30*/  SHF.L.U32 R0, R2, 0x1f, RZ ;  /* 0x0000001f02007819 */ /* 0x000fce00000006ff */
.L_x_187:
[----:B--2---:R2:W3:Y:S02]  /*6c40*/  SYNCS.PHASECHK.TRANS64.TRYWAIT P0, [R3+URZ], R0 ;  /* 0x00000000030075a7 */ /* 0x0044e4000800017f */
[----:B---3--:R-:W-:Y:S05]  /*6c50*/  @!P0 NANOSLEEP.SYNCS 0x989680 ;  /* 0x009896800000895d */ /* 0x008fea0003900000 */
[----:B------:R-:W3:Y:S02]  /*6c60*/  @!P0 SYNCS.PHASECHK.TRANS64 P0, [R3+URZ], R0 ;  /* 0x00000000030085a7 */ /* 0x000ee4000800007f */
[----:B---3--:R-:W-:Y:S05]  /*6c70*/  @!P0 BRA `(.L_x_187) ;  /* 0xfffffffc00f08947 */ /* 0x008fea000383ffff */
.L_x_181:
[----:B------:R-:W-:Y:S05]  /*6c80*/  BSYNC B0 ;  /* 0x0000000000007941 */ /* 0x000fea0003800000 */
.L_x_180:
[----:B------:R-:W-:Y:S05]  /*6c90*/  EXIT ;  /* 0x000000000000794d */ /* 0x000fea0003800000 */
.L_x_17:
[----:B---3--:R3:W4:Y:S02]  /*6ca0*/  SYNCS.PHASECHK.TRANS64.TRYWAIT P1, [R3+URZ], R0 ;  /* 0x00000000030075a7 */ /* 0x008724000802017f */
[----:B----4-:R-:W-:Y:S05]  /*6cb0*/  @!P1 NANOSLEEP.SYNCS 0x989680 ;  /* 0x009896800000995d */ /* 0x010fea0003900000 */
[----:B------:R-:W4:Y:S02]  /*6cc0*/  @!P1 SYNCS.PHASECHK.TRANS64 P1, [R3+URZ], R0 ;  /* 0x00000000030095a7 */ /* 0x000f24000802007f */
[----:B----4-:R-:W-:Y:S05]  /*6cd0*/  @!P1 BRA `(.L_x_17) ;  /* 0xfffffffc00f09947 */ /* 0x010fea000383ffff */
[----:B------:R-:W-:Y:S05]  /*6ce0*/  BRA `(.L_x_16) ;  /* 0xffffffa400647947 */ /* 0x000fea000383ffff */
.L_x_22:
[----:B-1----:R1:W2:Y:S02]  /*6cf0*/  SYNCS.PHASECHK.TRANS64.TRYWAIT P1, [R5+URZ], R4 ;  /* 0x00000004050075a7 */ /* 0x0022a4000802017f */
[----:B--2---:R-:W-:Y:S05]  /*6d00*/  @!P1 NANOSLEEP.SYNCS 0x989680 ;  /* 0x009896800000995d */ /* 0x004fea0003900000 */
[----:B------:R-:W2:Y:S02]  /*6d10*/  @!P1 SYNCS.PHASECHK.TRANS64 P1, [R5+URZ], R4 ;  /* 0x00000004050095a7 */ /* 0x000ea4000802007f */
[----:B--2---:R-:W-:Y:S05]  /*6d20*/  @!P1 BRA `(.L_x_22) ;  /* 0xfffffffc00f09947 */ /* 0x004fea000383ffff */
[----:B------:R-:W-:Y:S05]  /*6d30*/  BRA `(.L_x_21) ;  /* 0xffffffa8000c7947 */ /* 0x000fea000383ffff */
.L_x_167:
[----:B------:R-:W-:Y:S01]  /*6d40*/  BSSY B1, `(.L_x_188) ;  /* 0x0000006000017945 */ /* 0x000fe20003800000 */
[----:B------:R-:W-:-:S07]  /*6d50*/  IMAD.MOV.U32 R15, RZ, RZ, -0x1 ;  /* 0xffffffffff0f7424 */ /* 0x000fce00078e00ff */
[----:B------:R-:W-:Y:S05]  /*6d60*/  WARPSYNC.COLLECTIVE R15, `(.L_x_189) ;  /* 0x000000000f0c7348 */ /* 0x000fea0003c00000 */
[----:B------:R-:W-:Y:S02]  /*6d70*/  ELECT P6, UR62, PT ;  /* 0x00000000003e782f */ /* 0x000fe400038c0000 */
[----:B------:R-:W-:Y:S01]  /*6d80*/  MOV R14, UR62 ;  /* 0x0000003e000e7c02 */ /* 0x000fe20008000f00 */
[----:B------:R-:W-:Y:S10]  /*6d90*/  ENDCOLLECTIVE ;  /* 0x000000000000791b */ /* 0x000ff40003800000 */
.L_x_189:
[----:B------:R-:W-:Y:S05]  /*6da0*/  BSYNC B1 ;  /* 0x0000000000017941 */ /* 0x000fea0003800000 */
.L_x_188:
[----:B------:R-:W-:Y:S05]  /*6db0*/  BRA `(.L_x_190) ;  /* 0xfffffff000287947 */ /* 0x000fea000383ffff */
.L_x_170:
[----:B0-----:R0:W1:Y:S02]  /*6dc0*/  SYNCS.PHASECHK.TRANS64.TRYWAIT P1, [R14+URZ+0x28], R7 ;  /* 0x000028070e0075a7 */ /* 0x001064000802017f */
[----:B-1----:R-:W-:Y:S05]  /*6dd0*/  @!P1 NANOSLEEP.SYNCS 0x989680 ;  /* 0x009896800000995d */ /* 0x002fea0003900000 */
[----:B------:R-:W1:Y:S02]  /*6de0*/  @!P1 SYNCS.PHASECHK.TRANS64 P1, [R14+URZ+0x28], R7 ;  /* 0x000028070e0095a7 */ /* 0x000e64000802007f */
[----:B-1----:R-:W-:Y:S05]  /*6df0*/  @!P1 BRA `(.L_x_170) ;  /* 0xfffffffc00f09947 */ /* 0x002fea000383ffff */
[----:B------:R-:W-:Y:S05]  /*6e00*/  BRA `(.L_x_191) ;  /* 0xfffffff0005c7947 */ /* 0x000fea000383ffff */
.L_x_179:
[----:B------:R-:W-:Y:S01]  /*6e10*/  BSSY B0, `(.L_x_192) ;  /* 0x0000006000007945 */ /* 0x000fe20003800000 */
[----:B------:R-:W-:-:S07]  /*6e20*/  IMAD.MOV.U32 R15, RZ, RZ, -0x1 ;  /* 0xffffffffff0f7424 */ /* 0x000fce00078e00ff */
[----:B------:R-:W-:Y:S05]  /*6e30*/  WARPSYNC.COLLECTIVE R15, `(.L_x_193) ;  /* 0x000000000f0c7348 */ /* 0x000fea0003c00000 */
[----:B------:R-:W-:Y:S02]  /*6e40*/  ELECT P6, UR62, PT ;  /* 0x00000000003e782f */ /* 0x000fe400038c0000 */
[----:B------:R-:W-:Y:S01]  /*6e50*/  MOV R14, UR62 ;  /* 0x0000003e000e7c02 */ /* 0x000fe20008000f00 */
[----:B------:R-:W-:Y:S10]  /*6e60*/  ENDCOLLECTIVE ;  /* 0x000000000000791b */ /* 0x000ff40003800000 */
.L_x_193:
[----:B------:R-:W-:Y:S05]  /*6e70*/  BSYNC B0 ;  /* 0x0000000000007941 */ /* 0x000fea0003800000 */
.L_x_192:
[----:B------:R-:W-:Y:S05]  /*6e80*/  BRA `(.L_x_194) ;  /* 0xfffffff800ac7947 */ /* 0x000fea000383ffff */
.L_x_183:
[----:B0-----:R0:W1:Y:S02]  /*6e90*/  SYNCS.PHASECHK.TRANS64.TRYWAIT P0, [R7+URZ], R2 ;  /* 0x00000002070075a7 */ /* 0x001064000800017f */
[----:B-1----:R-:W-:Y:S05]  /*6ea0*/  @!P0 NANOSLEEP.SYNCS 0x989680 ;  /* 0x009896800000895d */ /* 0x002fea0003900000 */
[----:B------:R-:W1:Y:S02]  /*6eb0*/  @!P0 SYNCS.PHASECHK.TRANS64 P0, [R7+URZ], R2 ;  /* 0x00000002070085a7 */ /* 0x000e64000800007f */
[----:B-1----:R-:W-:Y:S05]  /*6ec0*/  @!P0 BRA `(.L_x_183) ;  /* 0xfffffffc00f08947 */ /* 0x002fea000383ffff */
[----:B------:R-:W-:Y:S05]  /*6ed0*/  BRA `(.L_x_195) ;  /* 0xfffffff800ec7947 */ /* 0x000fea000383ffff */
.L_x_184:
[----:B0-----:R0:W1:Y:S02]  /*6ee0*/  SYNCS.PHASECHK.TRANS64.TRYWAIT P0, [R9+URZ], R4 ;  /* 0x00000004090075a7 */ /* 0x001064000800017f */
[----:B-1----:R-:W-:Y:S05]  /*6ef0*/  @!P0 NANOSLEEP.SYNCS 0x989680 ;  /* 0x009896800000895d */ /* 0x002fea0003900000 */
[----:B------:R-:W1:Y:S02]  /*6f00*/  @!P0 SYNCS.PHASECHK.TRANS64 P0, [R9+URZ], R4 ;  /* 0x00000004090085a7 */ /* 0x000e64000800007f */
[----:B-1----:R-:W-:Y:S05]  /*6f10*/  @!P0 BRA `(.L_x_184) ;  /* 0xfffffffc00f08947 */ /* 0x002fea000383ffff */
[----:B------:R-:W-:Y:S05]  /*6f20*/  BRA `(.L_x_196) ;  /* 0xfffffff800fc7947 */ /* 0x000fea000383ffff */
.L_x_185:
[----:B0-----:R0:W1:Y:S02]  /*6f30*/  SYNCS.PHASECHK.TRANS64.TRYWAIT P0, [R6+URZ], R5 ;  /* 0x00000005060075a7 */ /* 0x001064000800017f */
[----:B-1----:R-:W-:Y:S05]  /*6f40*/  @!P0 NANOSLEEP.SYNCS 0x989680 ;  /* 0x009896800000895d */ /* 0x002fea0003900000 */
[----:B------:R-:W1:Y:S02]  /*6f50*/  @!P0 SYNCS.PHASECHK.TRANS64 P0, [R6+URZ], R5 ;  /* 0x00000005060085a7 */ /* 0x000e64000800007f */
[----:B-1----:R-:W-:Y:S05]  /*6f60*/  @!P0 BRA `(.L_x_185) ;  /* 0xfffffffc00f08947 */ /* 0x002fea000383ffff */
[----:B------:R-:W-:Y:S05]  /*6f70*/  BRA `(.L_x_197) ;  /* 0xfffffffc000c7947 */ /* 0x000fea000383ffff */
.L_x_186:
[----:B-1----:R1:W2:Y:S02]  /*6f80*/  SYNCS.PHASECHK.TRANS64.TRYWAIT P0, [R9+URZ], R4 ;  /* 0x00000004090075a7 */ /* 0x0022a4000800017f */
[----:B--2---:R-:W-:Y:S05]  /*6f90*/  @!P0 NANOSLEEP.SYNCS 0x989680 ;  /* 0x009896800000895d */ /* 0x004fea0003900000 */
[----:B------:R-:W2:Y:S02]  /*6fa0*/  @!P0 SYNCS.PHASECHK.TRANS64 P0, [R9+URZ], R4 ;  /* 0x00000004090085a7 */ /* 0x000ea4000800007f */
[----:B--2---:R-:W-:Y:S05]  /*6fb0*/  @!P0 BRA `(.L_x_186) ;  /* 0xfffffffc00f08947 */ /* 0x004fea000383ffff */
[----:B------:R-:W-:Y:S05]  /*6fc0*/  BRA `(.L_x_198) ;  /* 0xfffffffc00147947 */ /* 0x000fea000383ffff */
.L_x_199:
[----:B------:R-:W-:-:S00]  /*6fd0*/  BRA `(.L_x_199) ;  /* 0xfffffffc00fc7947 */ /* 0x000fc0000383ffff */
[----:B------:R-:W-:-:S00]  /*6fe0*/  NOP ;  /* 0x0000000000007918 */ /* 0x000fc00000000000 */
        /* <DEDUP_REMOVED lines=9> */
.L_x_200:


//--------------------- .nv.global.init           --------------------------
	.section	.nv.global.init,"aw",@progbits
.nv.global.init:
	.type		$str$22,@object
	.size		$str$22,($str$23 - $str$22)
$str$22:
        /*0000*/ 	.byte	0x6b, 0x5f, 0x74, 0x69, 0x6c, 0x65, 0x5f, 0x63, 0x6f, 0x75, 0x6e, 0x74, 0x20, 0x3e, 0x3d, 0x20
        /*0010*/ 	.byte	0x31, 0x00
	.type		$str$23,@object
	.size		$str$23,(__unnamed_1 - $str$23)
$str$23:
        /*0012*/ 	.byte	0x2f, 0x74, 0x6d, 0x70, 0x2f, 0x63, 0x75, 0x74, 0x6c, 0x61, 0x73, 0x73, 0x5f, 0x73, 0x77, 0x65
        /*0022*/ 	.byte	0x65, 0x70, 0x5f, 0x73, 0x72, 0x63, 0x2f, 0x69, 0x6e, 0x63, 0x6c, 0x75, 0x64, 0x65, 0x2f, 0x63
        /*0032*/ 	.byte	0x75, 0x74, 0x6c, 0x61, 0x73, 0x73, 0x2f, 0x67, 0x65, 0x6d, 0x6d, 0x2f, 0x63, 0x6f, 0x6c, 0x6c
        /*0042*/ 	.byte	0x65, 0x63, 0x74, 0x69, 0x76, 0x65, 0x2f, 0x73, 0x6d, 0x39, 0x30, 0x5f, 0x6d, 0x6d, 0x61, 0x5f
        /*0052*/ 	.byte	0x74, 0x6d, 0x61, 0x5f, 0x67, 0x6d, 0x6d, 0x61, 0x5f, 0x73, 0x73, 0x5f, 0x77, 0x61, 0x72, 0x70
        /*0062*/ 	.byte	0x73, 0x70, 0x65, 0x63, 0x69, 0x61, 0x6c, 0x69, 0x7a, 0x65, 0x64, 0x2e, 0x68, 0x70, 0x70, 0x00
	.type		__unnamed_1,@object
	.size		__unnamed_1,(.L_0 - __unnamed_1)
__unnamed_1:
        /*0072*/ 	.byte	0x76, 0x6f, 0x69, 0x64, 0x20, 0x63, 0x75, 0x74, 0x6c, 0x61, 0x73, 0x73, 0x3a, 0x3a, 0x67, 0x65
        /* <DEDUP_REMOVED lines=171> */
        /*0b32*/ 	.byte	0x65, 0x3a, 0x3a, 0x69, 0x64, 0x65, 0x6e, 0x74, 0x69, 0x74, 0x79, 0x5d, 0x00
.L_0:


//--------------------- .nv.shared._ZN7cutlass13device_kernelINS_4gemm6kernel13GemmUniversalIN4cute5tupleIJiiiiEEENS1_10collective13CollectiveMmaINS1_34MainloopSm90TmaGmmaWarpSpecializedILi5ENS5_IJNS4_1CILi1EEESB_SB_EEENS1_35KernelTmaWarpSpecializedCooperativeEEENS5_IJNSA_ILi256EEENSA_ILi64EEENSA_ILi32EEEEEEaNS5_IJlSB_lEEEaSJ_NS4_8TiledMMAINS4_8MMA_AtomIJNS4_4SM904GMMA26MMA_64x64x32_S32S8S8_SS_TNEEEENS4_6LayoutINS5_IJNSA_ILi2EEESB_SB_EEENS5_IJSB_NSA_ILi0EEEST_EEEEENS5_IJNS4_10UnderscoreESW_SW_EEEEENS4_13SM90_TMA_LOADENS4_14ComposedLayoutINS4_7SwizzleILi1ELi4ELi3EEENS4_18smem_ptr_flag_bitsILi8EEENSQ_INS5_IJNSA_ILi8EEESH_EEENS5_IJSH_SB_EEEEEEEvNS4_8identityESZ_S19_vS1A_EENS_8epilogue10collective6detail29Sm90TmaWarpSpecializedAdapterINS1D_15DefaultEpilogueIaSJ_SJ_NS1C_6thread17LinearCombinationIaLi1EiiLNS1H_9ScaleType4KindE0ELNS_15FloatRoundStyleE2EaEENS1_15EpilogueDefaultEEEEEvvEEEEvNT_6ParamsE --------------------------
	.section	.nv.shared._ZN7cutlass13device_kernelINS_4gemm6kernel13GemmUniversalIN4cute5tupleIJiiiiEEENS1_10collective13CollectiveMmaINS1_34MainloopSm90TmaGmmaWarpSpecializedILi5ENS5_IJNS4_1CILi1EEESB_SB_EEENS1_35KernelTmaWarpSpecializedCooperativeEEENS5_IJNSA_ILi256EEENSA_ILi64EEENSA_ILi32EEEEEEaNS5_IJlSB_lEEEaSJ_NS4_8TiledMMAINS4_8MMA_AtomIJNS4_4SM904GMMA26MMA_64x64x32_S32S8S8_SS_TNEEEENS4_6LayoutINS5_IJNSA_ILi2EEESB_SB_EEENS5_IJSB_NSA_ILi0EEEST_EEEEENS5_IJNS4_10UnderscoreESW_SW_EEEEENS4_13SM90_TMA_LOADENS4_14ComposedLayoutINS4_7SwizzleILi1ELi4ELi3EEENS4_18smem_ptr_flag_bitsILi8EEENSQ_INS5_IJNSA_ILi8EEESH_EEENS5_IJSH_SB_EEEEEEEvNS4_8identityESZ_S19_vS1A_EENS_8epilogue10collective6detail29Sm90TmaWarpSpecializedAdapterINS1D_15DefaultEpilogueIaSJ_SJ_NS1C_6thread17LinearCombinationIaLi1EiiLNS1H_9ScaleType4KindE0ELNS_15FloatRoundStyleE2EaEENS1_15EpilogueDefaultEEEEEvvEEEEvNT_6ParamsE,"aw",@nobits
	.sectionflags	@""
	.align	16
	.zero		1024


//--------------------- .nv.shared.reserved.0     --------------------------
	.section	.nv.shared.reserved.0,"aw",@nobits
	.weak		__nv_reservedSMEM_offset_0_alias
	.size		__nv_reservedSMEM_offset_0_alias, 0, 0
	.other		__nv_reservedSMEM_offset_0_alias,@"STO_CUDA_RESERVED_SHARED STV_DEFAULT"
__nv_reservedSMEM_offset_0_alias:
	.zero		0


//--------------------- .nv.global                --------------------------
	.section	.nv.global,"aw",@nobits
.nv.global:
	.type		_ZN40_INTERNAL_81c3296d_4_k_cu_1a6f224d_244754cute1_E,@object
	.size		_ZN40_INTERNAL_81c3296d_4_k_cu_1a6f224d_244754cute1_E,(_ZN40_INTERNAL_81c3296d_4_k_cu_1a6f224d_244754cuda3std3__45__cpo6cbeginE - _ZN40_INTERNAL_81c3296d_4_k_cu_1a6f224d_244754cute1_E)
_ZN40_INTERNAL_81c3296d_4_k_cu_1a6f224d_244754cute1_E:
	.zero		1
	.type		_ZN40_INTERNAL_81c3296d_4_k_cu_1a6f224d_244754cuda3std3__45__cpo6cbeginE,@object
	.size		_ZN40_INTERNAL_81c3296d_4_k_cu_1a6f224d_244754cuda3std3__45__cpo6cbeginE,(_ZN40_INTERNAL_81c3296d_4_k_cu_1a6f224d_244754cuda3std3__48in_placeE - _ZN40_INTERNAL_81c3296d_4_k_cu_1a6f224d_244754cuda3std3__45__cpo6cbeginE)
_ZN40_INTERNAL_81c3296d_4_k_cu_1a6f224d_244754cuda3std3__45__cpo6cbeginE:
	.zero		1
	.type		_ZN40_INTERNAL_81c3296d_4_k_cu_1a6f224d_244754cuda3std3__48in_placeE,@object
	.size		_ZN40_INTERNAL_81c3296d_4_k_cu_1a6f224d_244754cuda3std3__48in_placeE,(_ZN40_INTERNAL_81c3296d_4_k_cu_1a6f224d_244754cuda3std6ranges3__45__cpo9iter_moveE - _ZN40_INTERNAL_81c3296d_4_k_cu_1a6f224d_244754cuda3std3__48in_placeE)
_ZN40_INTERNAL_81c3296d_4_k_cu_1a6f224d_244754cuda3std3__48in_placeE:
	.zero		1
	.type		_ZN40_INTERNAL_81c3296d_4_k_cu_1a6f224d_244754cuda3std6ranges3__45__cpo9iter_moveE,@object
	.size		_ZN40_INTERNAL_81c3296d_4_k_cu_1a6f224d_244754cuda3std6ranges3__45__cpo9iter_moveE,(_ZN40_INTERNAL_81c3296d_4_k_cu_1a6f224d_244754cuda3std3__45__cpo5beginE - _ZN40_INTERNAL_81c3296d_4_k_cu_1a6f224d_244754cuda3std6ranges3__45__cpo9iter_moveE)
_ZN40_INTERNAL_81c3296d_4_k_cu_1a6f224d_244754cuda3std6ranges3__45__cpo9iter_moveE:
	.zero		1
	.type		_ZN40_INTERNAL_81c3296d_4_k_cu_1a6f224d_244754cuda3std3__45__cpo5beginE,@object
	.size		_ZN40_INTERNAL_81c3296d_4_k_cu_1a6f224d_244754cuda3std3__45__cpo5beginE,(_ZN40_INTERNAL_81c3296d_4_k_cu_1a6f224d_244754cuda3std3__442_GLOBAL__N__81c3296d_4_k_cu_1a6f224d_244756ignoreE - _ZN40_INTERNAL_81c3296d_4_k_cu_1a6f224d_244754cuda3std3__45__cpo5beginE)
_ZN40_INTERNAL_81c3296d_4_k_cu_1a6f224d_244754cuda3std3__45__cpo5beginE:
	.zero		1
	.type		_ZN40_INTERNAL_81c3296d_4_k_cu_1a6f224d_244754cuda3std3__442_GLOBAL__N__81c3296d_4_k_cu_1a6f224d_244756ignoreE,@object
	.size		_ZN40_INTERNAL_81c3296d_4_k_cu_1a6f224d_244754cuda3std3__442_GLOBAL__N__81c3296d_4_k_cu_1a6f224d_244756ignoreE,(_ZN40_INTERNAL_81c3296d_4_k_cu_1a6f224d_244754cute7productE - _ZN40_INTERNAL_81c3296d_4_k_cu_1a6f224d_244754cuda3std3__442_GLOBAL__N__81c3296d_4_k_cu_1a6f224d_244756ignoreE)
_ZN40_INTERNAL_81c3296d_4_k_cu_1a6f224d_244754cuda3std3__442_GLOBAL__N__81c3296d_4_k_cu_1a6f224d_244756ignoreE:
	.zero		1
	.type		_ZN40_INTERNAL_81c3296d_4_k_cu_1a6f224d_244754cute7productE,@object
	.size		_ZN40_INTERNAL_81c3296d_4_k_cu_1a6f224d_244754cute7productE,(_ZN40_INTERNAL_81c3296d_4_k_cu_1a6f224d_244754cuda3std3__45__cpo3endE - _ZN40_INTERNAL_81c3296d_4_k_cu_1a6f224d_244754cute7productE)
_ZN40_INTERNAL_81c3296d_4_k_cu_1a6f224d_244754cute7productE:
	.zero		1
	.type		_ZN40_INTERNAL_81c3296d_4_k_cu_1a6f224d_244754cuda3std3__45__cpo3endE,@object
	.size		_ZN40_INTERNAL_81c3296d_4_k_cu_1a6f224d_244754cuda3std3__45__cpo3endE,(_ZN40_INTERNAL_81c3296d_4_k_cu_1a6f224d_244754cuda3std3__419piecewise_constructE - _ZN40_INTERNAL_81c3296d_4_k_cu_1a6f224d_244754cuda3std3__45__cpo3endE)
_ZN40_INTERNAL_81c3296d_4_k_cu_1a6f224d_244754cuda3std3__45__cpo3endE:
	.zero		1
	.type		_ZN40_INTERNAL_81c3296d_4_k_cu_1a6f224d_244754cuda3std3__419piecewise_constructE,@object
	.size		_ZN40_INTERNAL_81c3296d_4_k_cu_1a6f224d_244754cuda3std3__419piecewise_constructE,(_ZN40_INTERNAL_81c3296d_4_k_cu_1a6f224d_244754cuda3std3__45__cpo4cendE - _ZN40_INTERNAL_81c3296d_4_k_cu_1a6f224d_244754cuda3std3__419piecewise_constructE)
_ZN40_INTERNAL_81c3296d_4_k_cu_1a6f224d_244754cuda3std3__419piecewise_constructE:
	.zero		1
	.type		_ZN40_INTERNAL_81c3296d_4_k_cu_1a6f224d_244754cuda3std3__45__cpo4cendE,@object
	.size		_ZN40_INTERNAL_81c3296d_4_k_cu_1a6f224d_244754cuda3std3__45__cpo4cendE,(_ZN40_INTERNAL_81c3296d_4_k_cu_1a6f224d_244754cuda3std6ranges3__45__cpo4swapE - _ZN40_INTERNAL_81c3296d_4_k_cu_1a6f224d_244754cuda3std3__45__cpo4cendE)
_ZN40_INTERNAL_81c3296d_4_k_cu_1a6f224d_244754cuda3std3__45__cpo4cendE:
	.zero		1
	.type		_ZN40_INTERNAL_81c3296d_4_k_cu_1a6f224d_244754cuda3std6ranges3__45__cpo4swapE,@object
	.size		_ZN40_INTERNAL_81c3296d_4_k_cu_1a6f224d_244754cuda3std6ranges3__45__cpo4swapE,(.L_8 - _ZN40_INTERNAL_81c3296d_4_k_cu_1a6f224d_244754cuda3std6ranges3__45__cpo4swapE)
_ZN40_INTERNAL_81c3296d_4_k_cu_1a6f224d_244754cuda3std6ranges3__45__cpo4swapE:
	.zero		1
.L_8:


//--------------------- .nv.constant0._ZN7cutlass13device_kernelINS_4gemm6kernel13GemmUniversalIN4cute5tupleIJiiiiEEENS1_10collective13CollectiveMmaINS1_34MainloopSm90TmaGmmaWarpSpecializedILi5ENS5_IJNS4_1CILi1EEESB_SB_EEENS1_35KernelTmaWarpSpecializedCooperativeEEENS5_IJNSA_ILi256EEENSA_ILi64EEENSA_ILi32EEEEEEaNS5_IJlSB_lEEEaSJ_NS4_8TiledMMAINS4_8MMA_AtomIJNS4_4SM904GMMA26MMA_64x64x32_S32S8S8_SS_TNEEEENS4_6LayoutINS5_IJNSA_ILi2EEESB_SB_EEENS5_IJSB_NSA_ILi0EEEST_EEEEENS5_IJNS4_10UnderscoreESW_SW_EEEEENS4_13SM90_TMA_LOADENS4_14ComposedLayoutINS4_7SwizzleILi1ELi4ELi3EEENS4_18smem_ptr_flag_bitsILi8EEENSQ_INS5_IJNSA_ILi8EEESH_EEENS5_IJSH_SB_EEEEEEEvNS4_8identityESZ_S19_vS1A_EENS_8epilogue10collective6detail29Sm90TmaWarpSpecializedAdapterINS1D_15DefaultEpilogueIaSJ_SJ_NS1C_6thread17LinearCombinationIaLi1EiiLNS1H_9ScaleType4KindE0ELNS_15FloatRoundStyleE2EaEENS1_15EpilogueDefaultEEEEEvvEEEEvNT_6ParamsE --------------------------
	.section	.nv.constant0._ZN7cutlass13device_kernelINS_4gemm6kernel13GemmUniversalIN4cute5tupleIJiiiiEEENS1_10collective13CollectiveMmaINS1_34MainloopSm90TmaGmmaWarpSpecializedILi5ENS5_IJNS4_1CILi1EEESB_SB_EEENS1_35KernelTmaWarpSpecializedCooperativeEEENS5_IJNSA_ILi256EEENSA_ILi64EEENSA_ILi32EEEEEEaNS5_IJlSB_lEEEaSJ_NS4_8TiledMMAINS4_8MMA_AtomIJNS4_4SM904GMMA26MMA_64x64x32_S32S8S8_SS_TNEEEENS4_6LayoutINS5_IJNSA_ILi2EEESB_SB_EEENS5_IJSB_NSA_ILi0EEEST_EEEEENS5_IJNS4_10UnderscoreESW_SW_EEEEENS4_13SM90_TMA_LOADENS4_14ComposedLayoutINS4_7SwizzleILi1ELi4ELi3EEENS4_18smem_ptr_flag_bitsILi8EEENSQ_INS5_IJNSA_ILi8EEESH_EEENS5_IJSH_SB_EEEEEEEvNS4_8identityESZ_S19_vS1A_EENS_8epilogue10collective6detail29Sm90TmaWarpSpecializedAdapterINS1D_15DefaultEpilogueIaSJ_SJ_NS1C_6thread17LinearCombinationIaLi1EiiLNS1H_9ScaleType4KindE0ELNS_15FloatRoundStyleE2EaEENS1_15EpilogueDefaultEEEEEvvEEEEvNT_6ParamsE,"a",@progbits
	.sectionflags	@""
	.align	4
.nv.constant0._ZN7cutlass13device_kernelINS_4gemm6kernel13GemmUniversalIN4cute5tupleIJiiiiEEENS1_10collective13CollectiveMmaINS1_34MainloopSm90TmaGmmaWarpSpecializedILi5ENS5_IJNS4_1CILi1EEESB_SB_EEENS1_35KernelTmaWarpSpecializedCooperativeEEENS5_IJNSA_ILi256EEENSA_ILi64EEENSA_ILi32EEEEEEaNS5_IJlSB_lEEEaSJ_NS4_8TiledMMAINS4_8MMA_AtomIJNS4_4SM904GMMA26MMA_64x64x32_S32S8S8_SS_TNEEEENS4_6LayoutINS5_IJNSA_ILi2EEESB_SB_EEENS5_IJSB_NSA_ILi0EEEST_EEEEENS5_IJNS4_10UnderscoreESW_SW_EEEEENS4_13SM90_TMA_LOADENS4_14ComposedLayoutINS4_7SwizzleILi1ELi4ELi3EEENS4_18smem_ptr_flag_bitsILi8EEENSQ_INS5_IJNSA_ILi8EEESH_EEENS5_IJSH_SB_EEEEEEEvNS4_8identityESZ_S19_vS1A_EENS_8epilogue10collective6detail29Sm90TmaWarpSpecializedAdapterINS1D_15DefaultEpilogueIaSJ_SJ_NS1C_6thread17LinearCombinationIaLi1EiiLNS1H_9ScaleType4KindE0ELNS_15FloatRoundStyleE2EaEENS1_15EpilogueDefaultEEEEEvvEEEEvNT_6ParamsE:
	.zero		1664


//--------------------- SYMBOLS --------------------------

	.type		.nv.reservedSmem.offset0,@object
	.size		.nv.reservedSmem.offset0,0x4
	.type		__assertfail,@function
